//
// Generated by NVIDIA NVVM Compiler
//
// Compiler Build ID: CL-36424714
// Cuda compilation tools, release 13.0, V13.0.88
// Based on NVVM 20.0.0
//

.version 9.0
.target sm_100
.address_size 64

	// .globl	_Z17inter_swap_kernelPiS_PfS0_S_S_iiS_P9swap_dataS_i
.extern .func  (.param .b64 func_retval0) malloc
(
	.param .b64 malloc_param_0
)
;
.extern .func free
(
	.param .b64 free_param_0
)
;

.visible .entry _Z17inter_swap_kernelPiS_PfS0_S_S_iiS_P9swap_dataS_i(
	.param .u64 .ptr .align 1 _Z17inter_swap_kernelPiS_PfS0_S_S_iiS_P9swap_dataS_i_param_0,
	.param .u64 .ptr .align 1 _Z17inter_swap_kernelPiS_PfS0_S_S_iiS_P9swap_dataS_i_param_1,
	.param .u64 .ptr .align 1 _Z17inter_swap_kernelPiS_PfS0_S_S_iiS_P9swap_dataS_i_param_2,
	.param .u64 .ptr .align 1 _Z17inter_swap_kernelPiS_PfS0_S_S_iiS_P9swap_dataS_i_param_3,
	.param .u64 .ptr .align 1 _Z17inter_swap_kernelPiS_PfS0_S_S_iiS_P9swap_dataS_i_param_4,
	.param .u64 .ptr .align 1 _Z17inter_swap_kernelPiS_PfS0_S_S_iiS_P9swap_dataS_i_param_5,
	.param .u32 _Z17inter_swap_kernelPiS_PfS0_S_S_iiS_P9swap_dataS_i_param_6,
	.param .u32 _Z17inter_swap_kernelPiS_PfS0_S_S_iiS_P9swap_dataS_i_param_7,
	.param .u64 .ptr .align 1 _Z17inter_swap_kernelPiS_PfS0_S_S_iiS_P9swap_dataS_i_param_8,
	.param .u64 .ptr .align 1 _Z17inter_swap_kernelPiS_PfS0_S_S_iiS_P9swap_dataS_i_param_9,
	.param .u64 .ptr .align 1 _Z17inter_swap_kernelPiS_PfS0_S_S_iiS_P9swap_dataS_i_param_10,
	.param .u32 _Z17inter_swap_kernelPiS_PfS0_S_S_iiS_P9swap_dataS_i_param_11
)
{
	.reg .pred 	%p<16>;
	.reg .b32 	%r<48>;
	.reg .b32 	%f<61>;
	.reg .b64 	%rd<66>;

	ld.param.u64 	%rd18, [_Z17inter_swap_kernelPiS_PfS0_S_S_iiS_P9swap_dataS_i_param_0];
	ld.param.u64 	%rd19, [_Z17inter_swap_kernelPiS_PfS0_S_S_iiS_P9swap_dataS_i_param_1];
	ld.param.u64 	%rd20, [_Z17inter_swap_kernelPiS_PfS0_S_S_iiS_P9swap_dataS_i_param_2];
	ld.param.u64 	%rd21, [_Z17inter_swap_kernelPiS_PfS0_S_S_iiS_P9swap_dataS_i_param_3];
	ld.param.u64 	%rd22, [_Z17inter_swap_kernelPiS_PfS0_S_S_iiS_P9swap_dataS_i_param_4];
	ld.param.u64 	%rd23, [_Z17inter_swap_kernelPiS_PfS0_S_S_iiS_P9swap_dataS_i_param_5];
	ld.param.u32 	%r22, [_Z17inter_swap_kernelPiS_PfS0_S_S_iiS_P9swap_dataS_i_param_6];
	ld.param.u64 	%rd24, [_Z17inter_swap_kernelPiS_PfS0_S_S_iiS_P9swap_dataS_i_param_8];
	ld.param.u64 	%rd17, [_Z17inter_swap_kernelPiS_PfS0_S_S_iiS_P9swap_dataS_i_param_9];
	ld.param.u32 	%r23, [_Z17inter_swap_kernelPiS_PfS0_S_S_iiS_P9swap_dataS_i_param_11];
	cvta.to.global.u64 	%rd1, %rd21;
	cvta.to.global.u64 	%rd2, %rd20;
	cvta.to.global.u64 	%rd3, %rd23;
	cvta.to.global.u64 	%rd4, %rd22;
	cvta.to.global.u64 	%rd5, %rd18;
	cvta.to.global.u64 	%rd6, %rd19;
	cvta.to.global.u64 	%rd7, %rd24;
	mov.u32 	%r24, %tid.x;
	mov.u32 	%r25, %ctaid.x;
	mov.u32 	%r26, %ntid.x;
	mad.lo.s32 	%r1, %r25, %r26, %r24;
	mul.wide.s32 	%rd25, %r1, 4;
	add.s64 	%rd26, %rd7, %rd25;
	ld.global.u32 	%r27, [%rd26];
	setp.lt.s32 	%p1, %r27, 1;
	setp.ge.s32 	%p2, %r1, %r23;
	or.pred  	%p3, %p2, %p1;
	@%p3 bra 	$L__BB0_19;
	add.s64 	%rd28, %rd6, %rd25;
	ld.global.u32 	%r40, [%rd28];
	setp.eq.s32 	%p4, %r40, 0;
	@%p4 bra 	$L__BB0_19;
	mul.wide.s32 	%rd29, %r40, 4;
	add.s64 	%rd30, %rd5, %rd29;
	ld.global.u32 	%r47, [%rd30];
	cvta.to.global.u64 	%rd31, %rd17;
	mul.wide.s32 	%rd32, %r1, 32;
	add.s64 	%rd33, %rd31, %rd32;
	add.s64 	%rd8, %rd33, 24;
	mov.b32 	%r41, 0;
	add.s32 	%r7, %r1, 1;
	add.s64 	%rd36, %rd3, %rd25;
$L__BB0_3:
	mov.u32 	%r6, %r40;
	setp.ge.s32 	%p5, %r7, %r23;
	@%p5 bra 	$L__BB0_16;
	mul.wide.s32 	%rd34, %r6, 4;
	add.s64 	%rd9, %rd4, %rd34;
	ld.global.u32 	%r29, [%rd9];
	ld.global.u32 	%r30, [%rd36];
	mul.wide.s32 	%rd37, %r41, 4;
	add.s64 	%rd10, %rd2, %rd37;
	add.s64 	%rd11, %rd1, %rd37;
	mul.wide.s32 	%rd38, %r47, 4;
	add.s64 	%rd12, %rd2, %rd38;
	add.s64 	%rd13, %rd1, %rd38;
	add.s64 	%rd14, %rd1, %rd34;
	add.s32 	%r31, %r29, %r22;
	sub.s32 	%r8, %r31, %r30;
	mov.u32 	%r42, %r7;
$L__BB0_5:
	mul.wide.s32 	%rd39, %r42, 4;
	add.s64 	%rd40, %rd7, %rd39;
	ld.global.u32 	%r32, [%rd40];
	setp.lt.s32 	%p6, %r32, 2;
	@%p6 bra 	$L__BB0_15;
	add.s64 	%rd42, %rd6, %rd39;
	ld.global.u32 	%r44, [%rd42];
	setp.eq.s32 	%p7, %r44, 0;
	@%p7 bra 	$L__BB0_15;
	mul.wide.s32 	%rd43, %r44, 4;
	add.s64 	%rd44, %rd5, %rd43;
	ld.global.u32 	%r43, [%rd44];
	add.s64 	%rd15, %rd3, %rd39;
	mov.b32 	%r45, 0;
$L__BB0_8:
	mov.u32 	%r14, %r44;
	mov.u32 	%r44, %r43;
	mul.wide.s32 	%rd46, %r14, 4;
	add.s64 	%rd47, %rd4, %rd46;
	ld.global.u32 	%r34, [%rd47];
	add.s32 	%r15, %r34, %r22;
	setp.gt.s32 	%p8, %r34, %r8;
	@%p8 bra 	$L__BB0_12;
	ld.global.u32 	%r35, [%rd15];
	ld.global.u32 	%r36, [%rd9];
	sub.s32 	%r37, %r15, %r35;
	setp.gt.s32 	%p9, %r36, %r37;
	@%p9 bra 	$L__BB0_12;
	ld.global.f32 	%f3, [%rd10];
	mul.wide.s32 	%rd48, %r14, 4;
	add.s64 	%rd49, %rd2, %rd48;
	ld.global.f32 	%f4, [%rd49];
	sub.f32 	%f5, %f3, %f4;
	ld.global.f32 	%f6, [%rd11];
	add.s64 	%rd50, %rd1, %rd48;
	ld.global.f32 	%f7, [%rd50];
	sub.f32 	%f8, %f6, %f7;
	mul.f32 	%f9, %f8, %f8;
	fma.rn.f32 	%f10, %f5, %f5, %f9;
	sqrt.rn.f32 	%f11, %f10;
	ld.global.f32 	%f12, [%rd12];
	sub.f32 	%f13, %f4, %f12;
	ld.global.f32 	%f14, [%rd13];
	sub.f32 	%f15, %f7, %f14;
	mul.f32 	%f16, %f15, %f15;
	fma.rn.f32 	%f17, %f13, %f13, %f16;
	sqrt.rn.f32 	%f18, %f17;
	add.f32 	%f19, %f11, %f18;
	mul.wide.s32 	%rd51, %r6, 4;
	add.s64 	%rd52, %rd2, %rd51;
	ld.global.f32 	%f20, [%rd52];
	sub.f32 	%f21, %f3, %f20;
	ld.global.f32 	%f22, [%rd14];
	sub.f32 	%f23, %f6, %f22;
	mul.f32 	%f24, %f23, %f23;
	fma.rn.f32 	%f25, %f21, %f21, %f24;
	sqrt.rn.f32 	%f26, %f25;
	sub.f32 	%f27, %f20, %f12;
	sub.f32 	%f28, %f22, %f14;
	mul.f32 	%f29, %f28, %f28;
	fma.rn.f32 	%f30, %f27, %f27, %f29;
	sqrt.rn.f32 	%f31, %f30;
	add.f32 	%f32, %f26, %f31;
	sub.f32 	%f1, %f19, %f32;
	mul.wide.s32 	%rd53, %r45, 4;
	add.s64 	%rd54, %rd2, %rd53;
	ld.global.f32 	%f33, [%rd54];
	sub.f32 	%f34, %f33, %f20;
	add.s64 	%rd55, %rd1, %rd53;
	ld.global.f32 	%f35, [%rd55];
	sub.f32 	%f36, %f35, %f22;
	mul.f32 	%f37, %f36, %f36;
	fma.rn.f32 	%f38, %f34, %f34, %f37;
	sqrt.rn.f32 	%f39, %f38;
	mul.wide.s32 	%rd56, %r44, 4;
	add.s64 	%rd57, %rd2, %rd56;
	ld.global.f32 	%f40, [%rd57];
	sub.f32 	%f41, %f20, %f40;
	add.s64 	%rd58, %rd1, %rd56;
	ld.global.f32 	%f42, [%rd58];
	sub.f32 	%f43, %f22, %f42;
	mul.f32 	%f44, %f43, %f43;
	fma.rn.f32 	%f45, %f41, %f41, %f44;
	sqrt.rn.f32 	%f46, %f45;
	add.f32 	%f47, %f39, %f46;
	sub.f32 	%f48, %f33, %f4;
	sub.f32 	%f49, %f35, %f7;
	mul.f32 	%f50, %f49, %f49;
	fma.rn.f32 	%f51, %f48, %f48, %f50;
	sqrt.rn.f32 	%f52, %f51;
	sub.f32 	%f53, %f4, %f40;
	sub.f32 	%f54, %f7, %f42;
	mul.f32 	%f55, %f54, %f54;
	fma.rn.f32 	%f56, %f53, %f53, %f55;
	sqrt.rn.f32 	%f57, %f56;
	add.f32 	%f58, %f52, %f57;
	sub.f32 	%f2, %f47, %f58;
	add.f32 	%f59, %f1, %f2;
	mul.f32 	%f60, %f59, 0f42C80000;
	cvt.rzi.s64.f32 	%rd16, %f60;
	ld.global.u64 	%rd59, [%rd8];
	setp.ge.s64 	%p10, %rd16, %rd59;
	@%p10 bra 	$L__BB0_12;
	st.global.v2.f32 	[%rd8+-8], {%f1, %f2};
	st.global.u64 	[%rd8], %rd16;
	st.global.v2.u32 	[%rd8+-24], {%r1, %r42};
	st.global.v2.u32 	[%rd8+-16], {%r6, %r14};
$L__BB0_12:
	setp.eq.s32 	%p11, %r44, 0;
	mov.b32 	%r43, 0;
	@%p11 bra 	$L__BB0_14;
	mul.wide.s32 	%rd60, %r44, 4;
	add.s64 	%rd61, %rd5, %rd60;
	ld.global.u32 	%r43, [%rd61];
$L__BB0_14:
	setp.ne.s32 	%p12, %r44, 0;
	mov.u32 	%r45, %r14;
	@%p12 bra 	$L__BB0_8;
$L__BB0_15:
	add.s32 	%r42, %r42, 1;
	setp.lt.s32 	%p13, %r42, %r23;
	@%p13 bra 	$L__BB0_5;
$L__BB0_16:
	mul.wide.s32 	%rd62, %r6, 4;
	add.s64 	%rd63, %rd5, %rd62;
	ld.global.u32 	%r40, [%rd63];
	setp.eq.s32 	%p14, %r40, 0;
	@%p14 bra 	$L__BB0_18;
	mul.wide.s32 	%rd64, %r40, 4;
	add.s64 	%rd65, %rd5, %rd64;
	ld.global.u32 	%r47, [%rd65];
$L__BB0_18:
	setp.ne.s32 	%p15, %r40, 0;
	mov.u32 	%r41, %r6;
	@%p15 bra 	$L__BB0_3;
$L__BB0_19:
	ret;

}
	// .globl	_Z9init_swapP9swap_datai
.visible .entry _Z9init_swapP9swap_datai(
	.param .u64 .ptr .align 1 _Z9init_swapP9swap_datai_param_0,
	.param .u32 _Z9init_swapP9swap_datai_param_1
)
{
	.reg .pred 	%p<2>;
	.reg .b32 	%r<6>;
	.reg .b64 	%rd<6>;

	ld.param.u64 	%rd1, [_Z9init_swapP9swap_datai_param_0];
	ld.param.u32 	%r2, [_Z9init_swapP9swap_datai_param_1];
	mov.u32 	%r3, %tid.x;
	mov.u32 	%r4, %ctaid.x;
	mov.u32 	%r5, %ntid.x;
	mad.lo.s32 	%r1, %r4, %r5, %r3;
	setp.ge.s32 	%p1, %r1, %r2;
	@%p1 bra 	$L__BB1_2;
	cvta.to.global.u64 	%rd2, %rd1;
	mul.wide.s32 	%rd3, %r1, 32;
	add.s64 	%rd4, %rd2, %rd3;
	mov.b64 	%rd5, 0;
	st.global.u64 	[%rd4+24], %rd5;
$L__BB1_2:
	ret;

}
	// .globl	_Z15relocate_kernelPiS_PfS0_S_S_iiS_P13relocate_dataS_i
.visible .entry _Z15relocate_kernelPiS_PfS0_S_S_iiS_P13relocate_dataS_i(
	.param .u64 .ptr .align 1 _Z15relocate_kernelPiS_PfS0_S_S_iiS_P13relocate_dataS_i_param_0,
	.param .u64 .ptr .align 1 _Z15relocate_kernelPiS_PfS0_S_S_iiS_P13relocate_dataS_i_param_1,
	.param .u64 .ptr .align 1 _Z15relocate_kernelPiS_PfS0_S_S_iiS_P13relocate_dataS_i_param_2,
	.param .u64 .ptr .align 1 _Z15relocate_kernelPiS_PfS0_S_S_iiS_P13relocate_dataS_i_param_3,
	.param .u64 .ptr .align 1 _Z15relocate_kernelPiS_PfS0_S_S_iiS_P13relocate_dataS_i_param_4,
	.param .u64 .ptr .align 1 _Z15relocate_kernelPiS_PfS0_S_S_iiS_P13relocate_dataS_i_param_5,
	.param .u32 _Z15relocate_kernelPiS_PfS0_S_S_iiS_P13relocate_dataS_i_param_6,
	.param .u32 _Z15relocate_kernelPiS_PfS0_S_S_iiS_P13relocate_dataS_i_param_7,
	.param .u64 .ptr .align 1 _Z15relocate_kernelPiS_PfS0_S_S_iiS_P13relocate_dataS_i_param_8,
	.param .u64 .ptr .align 1 _Z15relocate_kernelPiS_PfS0_S_S_iiS_P13relocate_dataS_i_param_9,
	.param .u64 .ptr .align 1 _Z15relocate_kernelPiS_PfS0_S_S_iiS_P13relocate_dataS_i_param_10,
	.param .u32 _Z15relocate_kernelPiS_PfS0_S_S_iiS_P13relocate_dataS_i_param_11
)
{
	.reg .pred 	%p<22>;
	.reg .b32 	%r<56>;
	.reg .b32 	%f<137>;
	.reg .b64 	%rd<77>;

	ld.param.u64 	%rd19, [_Z15relocate_kernelPiS_PfS0_S_S_iiS_P13relocate_dataS_i_param_0];
	ld.param.u64 	%rd20, [_Z15relocate_kernelPiS_PfS0_S_S_iiS_P13relocate_dataS_i_param_1];
	ld.param.u64 	%rd21, [_Z15relocate_kernelPiS_PfS0_S_S_iiS_P13relocate_dataS_i_param_2];
	ld.param.u64 	%rd22, [_Z15relocate_kernelPiS_PfS0_S_S_iiS_P13relocate_dataS_i_param_3];
	ld.param.u64 	%rd17, [_Z15relocate_kernelPiS_PfS0_S_S_iiS_P13relocate_dataS_i_param_5];
	ld.param.u32 	%r27, [_Z15relocate_kernelPiS_PfS0_S_S_iiS_P13relocate_dataS_i_param_6];
	ld.param.u64 	%rd23, [_Z15relocate_kernelPiS_PfS0_S_S_iiS_P13relocate_dataS_i_param_8];
	ld.param.u64 	%rd18, [_Z15relocate_kernelPiS_PfS0_S_S_iiS_P13relocate_dataS_i_param_9];
	ld.param.u32 	%r28, [_Z15relocate_kernelPiS_PfS0_S_S_iiS_P13relocate_dataS_i_param_11];
	cvta.to.global.u64 	%rd1, %rd19;
	cvta.to.global.u64 	%rd2, %rd22;
	cvta.to.global.u64 	%rd3, %rd21;
	cvta.to.global.u64 	%rd4, %rd20;
	cvta.to.global.u64 	%rd5, %rd23;
	{ // callseq 0, 0
	.param .b64 param0;
	st.param.b64 	[param0], 4;
	.param .b64 retval0;
	call.uni (retval0), 
	malloc, 
	(
	param0
	);
	ld.param.b64 	%rd24, [retval0];
	} // callseq 0
	mov.u32 	%r29, %tid.x;
	mov.u32 	%r30, %ctaid.x;
	mov.u32 	%r31, %ntid.x;
	mad.lo.s32 	%r1, %r30, %r31, %r29;
	setp.ge.s32 	%p1, %r1, %r28;
	@%p1 bra 	$L__BB2_30;
	cvta.to.global.u64 	%rd25, %rd17;
	mul.wide.s32 	%rd26, %r1, 4;
	add.s64 	%rd27, %rd25, %rd26;
	ld.global.u32 	%r32, [%rd27];
	sub.s32 	%r2, %r27, %r32;
	add.s64 	%rd7, %rd5, %rd26;
	ld.global.u32 	%r34, [%rd7];
	setp.lt.s32 	%p2, %r34, 1;
	setp.eq.s32 	%p3, %r2, 0;
	or.pred  	%p4, %p2, %p3;
	add.s32 	%r44, %r1, 1;
	setp.ge.s32 	%p5, %r44, %r28;
	or.pred  	%p6, %p4, %p5;
	@%p6 bra 	$L__BB2_30;
	cvta.to.global.u64 	%rd28, %rd18;
	mul.wide.s32 	%rd29, %r1, 32;
	add.s64 	%rd30, %rd28, %rd29;
	add.s64 	%rd8, %rd30, 24;
$L__BB2_3:
	mul.wide.s32 	%rd31, %r44, 4;
	add.s64 	%rd32, %rd5, %rd31;
	ld.global.u32 	%r35, [%rd32];
	setp.lt.s32 	%p7, %r35, 2;
	@%p7 bra 	$L__BB2_29;
	add.s64 	%rd9, %rd4, %rd31;
	ld.global.u32 	%r45, [%rd9];
	setp.eq.s32 	%p8, %r45, 0;
	@%p8 bra 	$L__BB2_29;
$L__BB2_5:
	ld.param.u64 	%rd75, [_Z15relocate_kernelPiS_PfS0_S_S_iiS_P13relocate_dataS_i_param_4];
	cvta.to.global.u64 	%rd34, %rd75;
	mul.wide.s32 	%rd35, %r45, 4;
	add.s64 	%rd36, %rd34, %rd35;
	ld.global.u32 	%r36, [%rd36];
	setp.gt.s32 	%p9, %r36, %r2;
	add.s64 	%rd10, %rd1, %rd35;
	@%p9 bra 	$L__BB2_28;
	ld.global.u32 	%r37, [%rd7];
	mul.wide.s32 	%rd37, %r45, 4;
	add.s64 	%rd11, %rd3, %rd37;
	add.s64 	%rd12, %rd2, %rd37;
	setp.eq.s32 	%p10, %r37, 1;
	@%p10 bra 	$L__BB2_9;
	setp.ne.s32 	%p11, %r37, 0;
	@%p11 bra 	$L__BB2_10;
	ld.global.f32 	%f40, [%rd3];
	ld.global.f32 	%f41, [%rd11];
	sub.f32 	%f42, %f40, %f41;
	ld.global.f32 	%f43, [%rd2];
	ld.global.f32 	%f44, [%rd12];
	sub.f32 	%f45, %f43, %f44;
	mul.f32 	%f46, %f45, %f45;
	fma.rn.f32 	%f47, %f42, %f42, %f46;
	sqrt.rn.f32 	%f48, %f47;
	add.f32 	%f135, %f48, %f48;
	mov.b32 	%r39, 0;
	st.u32 	[%rd24], %r39;
	bra.uni 	$L__BB2_19;
$L__BB2_9:
	mul.wide.s32 	%rd38, %r1, 4;
	add.s64 	%rd39, %rd4, %rd38;
	ld.global.u32 	%r38, [%rd39];
	mul.wide.s32 	%rd40, %r38, 4;
	add.s64 	%rd41, %rd3, %rd40;
	ld.global.f32 	%f18, [%rd41];
	ld.global.f32 	%f19, [%rd11];
	sub.f32 	%f20, %f18, %f19;
	add.s64 	%rd42, %rd2, %rd40;
	ld.global.f32 	%f21, [%rd42];
	ld.global.f32 	%f22, [%rd12];
	sub.f32 	%f23, %f21, %f22;
	mul.f32 	%f24, %f23, %f23;
	fma.rn.f32 	%f25, %f20, %f20, %f24;
	sqrt.rn.f32 	%f26, %f25;
	ld.global.f32 	%f27, [%rd3];
	sub.f32 	%f28, %f27, %f19;
	ld.global.f32 	%f29, [%rd2];
	sub.f32 	%f30, %f29, %f22;
	mul.f32 	%f31, %f30, %f30;
	fma.rn.f32 	%f32, %f28, %f28, %f31;
	sqrt.rn.f32 	%f33, %f32;
	add.f32 	%f34, %f26, %f33;
	sub.f32 	%f35, %f27, %f18;
	sub.f32 	%f36, %f29, %f21;
	mul.f32 	%f37, %f36, %f36;
	fma.rn.f32 	%f38, %f35, %f35, %f37;
	sqrt.rn.f32 	%f39, %f38;
	sub.f32 	%f135, %f34, %f39;
	st.u32 	[%rd24], %r38;
	bra.uni 	$L__BB2_19;
$L__BB2_10:
	mul.wide.s32 	%rd43, %r1, 4;
	add.s64 	%rd44, %rd4, %rd43;
	ld.global.u32 	%r48, [%rd44];
	setp.ne.s32 	%p12, %r48, 0;
	@%p12 bra 	$L__BB2_12;
	ld.global.f32 	%f134, [%rd11];
	ld.global.f32 	%f133, [%rd12];
	mov.b64 	%rd76, 0;
	bra.uni 	$L__BB2_18;
$L__BB2_12:
	ld.global.f32 	%f134, [%rd11];
	ld.global.f32 	%f133, [%rd12];
	mov.f32 	%f131, 0f7F800000;
$L__BB2_13:
	mul.wide.s32 	%rd45, %r48, 4;
	add.s64 	%rd46, %rd3, %rd45;
	ld.global.f32 	%f50, [%rd46];
	sub.f32 	%f51, %f50, %f134;
	add.s64 	%rd47, %rd2, %rd45;
	ld.global.f32 	%f52, [%rd47];
	sub.f32 	%f53, %f52, %f133;
	mul.f32 	%f54, %f53, %f53;
	fma.rn.f32 	%f55, %f51, %f51, %f54;
	sqrt.rn.f32 	%f8, %f55;
	setp.lt.f32 	%p13, %f8, %f131;
	@%p13 bra 	$L__BB2_15;
	mul.wide.s32 	%rd48, %r48, 4;
	add.s64 	%rd49, %rd1, %rd48;
	ld.global.u32 	%r49, [%rd49];
	bra.uni 	$L__BB2_16;
$L__BB2_15:
	mul.wide.s32 	%rd50, %r48, 4;
	add.s64 	%rd51, %rd1, %rd50;
	ld.global.u32 	%r49, [%rd51];
	mov.f32 	%f131, %f8;
	mov.u32 	%r47, %r49;
	mov.u32 	%r46, %r48;
$L__BB2_16:
	setp.ne.s32 	%p14, %r49, 0;
	mov.u32 	%r48, %r49;
	@%p14 bra 	$L__BB2_13;
	cvt.s64.s32 	%rd76, %r47;
$L__BB2_18:
	mul.wide.s32 	%rd53, %r46, 4;
	add.s64 	%rd54, %rd3, %rd53;
	ld.global.f32 	%f56, [%rd54];
	sub.f32 	%f57, %f56, %f134;
	add.s64 	%rd55, %rd2, %rd53;
	ld.global.f32 	%f58, [%rd55];
	sub.f32 	%f59, %f58, %f133;
	mul.f32 	%f60, %f59, %f59;
	fma.rn.f32 	%f61, %f57, %f57, %f60;
	sqrt.rn.f32 	%f62, %f61;
	shl.b64 	%rd56, %rd76, 2;
	add.s64 	%rd57, %rd3, %rd56;
	ld.global.f32 	%f63, [%rd57];
	sub.f32 	%f64, %f63, %f134;
	add.s64 	%rd58, %rd2, %rd56;
	ld.global.f32 	%f65, [%rd58];
	sub.f32 	%f66, %f65, %f133;
	mul.f32 	%f67, %f66, %f66;
	fma.rn.f32 	%f68, %f64, %f64, %f67;
	sqrt.rn.f32 	%f69, %f68;
	add.f32 	%f70, %f62, %f69;
	sub.f32 	%f71, %f56, %f63;
	sub.f32 	%f72, %f58, %f65;
	mul.f32 	%f73, %f72, %f72;
	fma.rn.f32 	%f74, %f71, %f71, %f73;
	sqrt.rn.f32 	%f75, %f74;
	sub.f32 	%f135, %f70, %f75;
	st.u32 	[%rd24], %r46;
$L__BB2_19:
	ld.global.u32 	%r55, [%rd9];
	setp.ne.s32 	%p15, %r55, %r45;
	@%p15 bra 	$L__BB2_23;
	ld.global.u32 	%r18, [%rd10];
	setp.eq.s32 	%p18, %r18, 0;
	@%p18 bra 	$L__BB2_22;
	ld.global.f32 	%f98, [%rd3];
	mul.wide.s32 	%rd71, %r18, 4;
	add.s64 	%rd72, %rd3, %rd71;
	ld.global.f32 	%f99, [%rd72];
	sub.f32 	%f100, %f98, %f99;
	ld.global.f32 	%f101, [%rd2];
	add.s64 	%rd73, %rd2, %rd71;
	ld.global.f32 	%f102, [%rd73];
	sub.f32 	%f103, %f101, %f102;
	mul.f32 	%f104, %f103, %f103;
	fma.rn.f32 	%f105, %f100, %f100, %f104;
	sqrt.rn.f32 	%f106, %f105;
	ld.global.f32 	%f107, [%rd11];
	sub.f32 	%f108, %f98, %f107;
	ld.global.f32 	%f109, [%rd12];
	sub.f32 	%f110, %f101, %f109;
	mul.f32 	%f111, %f110, %f110;
	fma.rn.f32 	%f112, %f108, %f108, %f111;
	sqrt.rn.f32 	%f113, %f112;
	sub.f32 	%f114, %f106, %f113;
	sub.f32 	%f115, %f99, %f107;
	sub.f32 	%f116, %f102, %f109;
	mul.f32 	%f117, %f116, %f116;
	fma.rn.f32 	%f118, %f115, %f115, %f117;
	sqrt.rn.f32 	%f119, %f118;
	sub.f32 	%f136, %f114, %f119;
	bra.uni 	$L__BB2_26;
$L__BB2_22:
	ld.global.f32 	%f120, [%rd3];
	ld.global.f32 	%f121, [%rd11];
	sub.f32 	%f122, %f120, %f121;
	ld.global.f32 	%f123, [%rd2];
	ld.global.f32 	%f124, [%rd12];
	sub.f32 	%f125, %f123, %f124;
	mul.f32 	%f126, %f125, %f125;
	fma.rn.f32 	%f127, %f122, %f122, %f126;
	sqrt.rn.f32 	%f128, %f127;
	mul.f32 	%f136, %f128, 0fC0000000;
	bra.uni 	$L__BB2_26;
$L__BB2_23:
	mul.wide.s32 	%rd59, %r55, 4;
	add.s64 	%rd60, %rd1, %rd59;
	ld.global.u32 	%r53, [%rd60];
	setp.eq.s32 	%p16, %r53, %r45;
	@%p16 bra 	$L__BB2_25;
$L__BB2_24:
	mul.wide.s32 	%rd61, %r53, 4;
	add.s64 	%rd62, %rd1, %rd61;
	ld.global.u32 	%r53, [%rd62];
	mul.wide.s32 	%rd63, %r55, 4;
	add.s64 	%rd64, %rd1, %rd63;
	ld.global.u32 	%r55, [%rd64];
	setp.ne.s32 	%p17, %r53, %r45;
	@%p17 bra 	$L__BB2_24;
$L__BB2_25:
	ld.global.u32 	%r42, [%rd10];
	mul.wide.s32 	%rd65, %r55, 4;
	add.s64 	%rd66, %rd3, %rd65;
	ld.global.f32 	%f76, [%rd66];
	mul.wide.s32 	%rd67, %r42, 4;
	add.s64 	%rd68, %rd3, %rd67;
	ld.global.f32 	%f77, [%rd68];
	sub.f32 	%f78, %f76, %f77;
	add.s64 	%rd69, %rd2, %rd65;
	ld.global.f32 	%f79, [%rd69];
	add.s64 	%rd70, %rd2, %rd67;
	ld.global.f32 	%f80, [%rd70];
	sub.f32 	%f81, %f79, %f80;
	mul.f32 	%f82, %f81, %f81;
	fma.rn.f32 	%f83, %f78, %f78, %f82;
	sqrt.rn.f32 	%f84, %f83;
	ld.global.f32 	%f85, [%rd11];
	sub.f32 	%f86, %f76, %f85;
	ld.global.f32 	%f87, [%rd12];
	sub.f32 	%f88, %f79, %f87;
	mul.f32 	%f89, %f88, %f88;
	fma.rn.f32 	%f90, %f86, %f86, %f89;
	sqrt.rn.f32 	%f91, %f90;
	sub.f32 	%f92, %f84, %f91;
	sub.f32 	%f93, %f77, %f85;
	sub.f32 	%f94, %f80, %f87;
	mul.f32 	%f95, %f94, %f94;
	fma.rn.f32 	%f96, %f93, %f93, %f95;
	sqrt.rn.f32 	%f97, %f96;
	sub.f32 	%f136, %f92, %f97;
$L__BB2_26:
	add.f32 	%f129, %f135, %f136;
	mul.f32 	%f130, %f129, 0f42C80000;
	cvt.rzi.s64.f32 	%rd15, %f130;
	ld.global.u64 	%rd74, [%rd8];
	setp.ge.s64 	%p19, %rd15, %rd74;
	@%p19 bra 	$L__BB2_28;
	st.global.v2.u32 	[%rd8+-24], {%r1, %r44};
	st.global.u32 	[%rd8+-16], %r45;
	ld.u32 	%r43, [%rd24];
	st.global.u32 	[%rd8+-12], %r43;
	st.global.v2.f32 	[%rd8+-8], {%f135, %f136};
	st.global.u64 	[%rd8], %rd15;
$L__BB2_28:
	ld.global.u32 	%r45, [%rd10];
	setp.ne.s32 	%p20, %r45, 0;
	@%p20 bra 	$L__BB2_5;
$L__BB2_29:
	add.s32 	%r44, %r44, 1;
	setp.lt.s32 	%p21, %r44, %r28;
	@%p21 bra 	$L__BB2_3;
$L__BB2_30:
	{ // callseq 1, 0
	.param .b64 param0;
	st.param.b64 	[param0], %rd24;
	call.uni 
	free, 
	(
	param0
	);
	} // callseq 1
	ret;

}
	// .globl	_Z13init_relocateP13relocate_datai
.visible .entry _Z13init_relocateP13relocate_datai(
	.param .u64 .ptr .align 1 _Z13init_relocateP13relocate_datai_param_0,
	.param .u32 _Z13init_relocateP13relocate_datai_param_1
)
{
	.reg .pred 	%p<2>;
	.reg .b32 	%r<6>;
	.reg .b64 	%rd<6>;

	ld.param.u64 	%rd1, [_Z13init_relocateP13relocate_datai_param_0];
	ld.param.u32 	%r2, [_Z13init_relocateP13relocate_datai_param_1];
	mov.u32 	%r3, %tid.x;
	mov.u32 	%r4, %ctaid.x;
	mov.u32 	%r5, %ntid.x;
	mad.lo.s32 	%r1, %r4, %r5, %r3;
	setp.ge.s32 	%p1, %r1, %r2;
	@%p1 bra 	$L__BB3_2;
	cvta.to.global.u64 	%rd2, %rd1;
	mul.wide.s32 	%rd3, %r1, 32;
	add.s64 	%rd4, %rd2, %rd3;
	mov.b64 	%rd5, 0;
	st.global.u64 	[%rd4+24], %rd5;
$L__BB3_2:
	ret;

}
	// .globl	_Z16three_opt_kernelPiS_S_PfS0_S0_i
.visible .entry _Z16three_opt_kernelPiS_S_PfS0_S0_i(
	.param .u64 .ptr .align 1 _Z16three_opt_kernelPiS_S_PfS0_S0_i_param_0,
	.param .u64 .ptr .align 1 _Z16three_opt_kernelPiS_S_PfS0_S0_i_param_1,
	.param .u64 .ptr .align 1 _Z16three_opt_kernelPiS_S_PfS0_S0_i_param_2,
	.param .u64 .ptr .align 1 _Z16three_opt_kernelPiS_S_PfS0_S0_i_param_3,
	.param .u64 .ptr .align 1 _Z16three_opt_kernelPiS_S_PfS0_S0_i_param_4,
	.param .u64 .ptr .align 1 _Z16three_opt_kernelPiS_S_PfS0_S0_i_param_5,
	.param .u32 _Z16three_opt_kernelPiS_S_PfS0_S0_i_param_6
)
{
	.reg .pred 	%p<29>;
	.reg .b32 	%r<160>;
	.reg .b32 	%f<193>;
	.reg .b64 	%rd<117>;

	ld.param.u64 	%rd27, [_Z16three_opt_kernelPiS_S_PfS0_S0_i_param_0];
	ld.param.u64 	%rd24, [_Z16three_opt_kernelPiS_S_PfS0_S0_i_param_1];
	ld.param.u64 	%rd28, [_Z16three_opt_kernelPiS_S_PfS0_S0_i_param_4];
	ld.param.u64 	%rd29, [_Z16three_opt_kernelPiS_S_PfS0_S0_i_param_5];
	ld.param.u32 	%r77, [_Z16three_opt_kernelPiS_S_PfS0_S0_i_param_6];
	cvta.to.global.u64 	%rd1, %rd29;
	cvta.to.global.u64 	%rd2, %rd28;
	cvta.to.global.u64 	%rd3, %rd27;
	mov.u32 	%r78, %tid.x;
	mov.u32 	%r79, %ctaid.x;
	mov.u32 	%r80, %ntid.x;
	mad.lo.s32 	%r1, %r79, %r80, %r78;
	setp.ge.s32 	%p1, %r1, %r77;
	@%p1 bra 	$L__BB4_23;
	cvta.to.global.u64 	%rd30, %rd24;
	mul.wide.s32 	%rd31, %r1, 4;
	add.s64 	%rd4, %rd30, %rd31;
	ld.global.u32 	%r113, [%rd4];
	setp.lt.s32 	%p2, %r113, 4;
	@%p2 bra 	$L__BB4_23;
$L__BB4_3:
	setp.lt.s32 	%p3, %r113, 3;
	mov.b64 	%rd114, 0;
	@%p3 bra 	$L__BB4_18;
	ld.param.u64 	%rd105, [_Z16three_opt_kernelPiS_S_PfS0_S0_i_param_2];
	cvta.to.global.u64 	%rd34, %rd105;
	mov.u32 	%r83, %ctaid.x;
	mov.u32 	%r84, %ntid.x;
	mov.u32 	%r85, %tid.x;
	mad.lo.s32 	%r86, %r83, %r84, %r85;
	mul.wide.s32 	%rd35, %r86, 4;
	add.s64 	%rd36, %rd34, %rd35;
	ld.global.u32 	%r117, [%rd36];
	mov.b32 	%r118, 0;
	mov.b64 	%rd114, 0;
$L__BB4_5:
	mul.wide.s32 	%rd37, %r117, 4;
	add.s64 	%rd38, %rd3, %rd37;
	add.s32 	%r13, %r118, 1;
	add.s32 	%r87, %r113, -1;
	setp.ge.s32 	%p4, %r13, %r87;
	ld.global.u32 	%r14, [%rd38];
	@%p4 bra 	$L__BB4_17;
	add.s64 	%rd6, %rd1, %rd37;
	mul.wide.s32 	%rd40, %r14, 4;
	add.s64 	%rd7, %rd2, %rd40;
	add.s64 	%rd8, %rd1, %rd40;
	mov.b32 	%r122, 0;
	mov.u32 	%r123, %r13;
	mov.u32 	%r124, %r14;
	mov.u32 	%r125, %r118;
$L__BB4_7:
	mov.u32 	%r18, %r125;
	mov.u32 	%r17, %r124;
	mov.u32 	%r125, %r123;
	mul.wide.s32 	%rd41, %r17, 4;
	add.s64 	%rd42, %rd3, %rd41;
	add.s32 	%r89, %r18, 2;
	setp.ge.s32 	%p5, %r89, %r113;
	ld.global.u32 	%r124, [%rd42];
	@%p5 bra 	$L__BB4_16;
	add.s32 	%r91, %r118, %r122;
	mul.wide.s32 	%rd44, %r117, 4;
	add.s64 	%rd45, %rd2, %rd44;
	ld.global.f32 	%f1, [%rd45];
	ld.global.f32 	%f2, [%rd6];
	ld.global.f32 	%f15, [%rd7];
	mul.wide.s32 	%rd46, %r124, 4;
	add.s64 	%rd47, %rd2, %rd46;
	ld.global.f32 	%f192, [%rd47];
	sub.f32 	%f16, %f15, %f192;
	ld.global.f32 	%f17, [%rd8];
	add.s64 	%rd48, %rd1, %rd46;
	ld.global.f32 	%f191, [%rd48];
	sub.f32 	%f18, %f17, %f191;
	mul.f32 	%f19, %f18, %f18;
	fma.rn.f32 	%f20, %f16, %f16, %f19;
	sqrt.rn.f32 	%f5, %f20;
	mul.wide.s32 	%rd49, %r17, 4;
	add.s64 	%rd50, %rd2, %rd49;
	ld.global.f32 	%f6, [%rd50];
	add.s64 	%rd51, %rd1, %rd49;
	ld.global.f32 	%f7, [%rd51];
	sub.f32 	%f21, %f1, %f15;
	sub.f32 	%f22, %f2, %f17;
	mul.f32 	%f23, %f22, %f22;
	fma.rn.f32 	%f24, %f21, %f21, %f23;
	sqrt.rn.f32 	%f25, %f24;
	sub.f32 	%f26, %f6, %f192;
	sub.f32 	%f27, %f7, %f191;
	mul.f32 	%f28, %f27, %f27;
	fma.rn.f32 	%f29, %f26, %f26, %f28;
	sqrt.rn.f32 	%f30, %f29;
	add.f32 	%f8, %f25, %f30;
	add.s32 	%r92, %r91, 3;
	max.s32 	%r93, %r113, %r92;
	sub.s32 	%r23, %r93, %r91;
	add.s32 	%r24, %r23, -2;
	add.s32 	%r94, %r23, -3;
	and.b32  	%r25, %r24, 3;
	setp.lt.u32 	%p6, %r94, 3;
	mov.u32 	%r137, %r124;
	@%p6 bra 	$L__BB4_11;
	and.b32  	%r95, %r24, -4;
	neg.s32 	%r129, %r95;
	mov.u32 	%r137, %r124;
$L__BB4_10:
	.pragma "nounroll";
	mul.wide.s32 	%rd52, %r137, 4;
	add.s64 	%rd53, %rd3, %rd52;
	ld.global.u32 	%r96, [%rd53];
	sub.f32 	%f31, %f1, %f192;
	sub.f32 	%f32, %f2, %f191;
	mul.f32 	%f33, %f32, %f32;
	fma.rn.f32 	%f34, %f31, %f31, %f33;
	sqrt.rn.f32 	%f35, %f34;
	add.f32 	%f36, %f35, %f5;
	mul.wide.s32 	%rd54, %r96, 4;
	add.s64 	%rd55, %rd2, %rd54;
	ld.global.f32 	%f37, [%rd55];
	sub.f32 	%f38, %f6, %f37;
	add.s64 	%rd56, %rd1, %rd54;
	ld.global.f32 	%f39, [%rd56];
	sub.f32 	%f40, %f7, %f39;
	mul.f32 	%f41, %f40, %f40;
	fma.rn.f32 	%f42, %f38, %f38, %f41;
	sqrt.rn.f32 	%f43, %f42;
	add.f32 	%f44, %f36, %f43;
	sub.f32 	%f45, %f192, %f37;
	sub.f32 	%f46, %f191, %f39;
	mul.f32 	%f47, %f46, %f46;
	fma.rn.f32 	%f48, %f45, %f45, %f47;
	sqrt.rn.f32 	%f49, %f48;
	add.f32 	%f50, %f8, %f49;
	sub.f32 	%f51, %f44, %f50;
	mul.f32 	%f52, %f51, 0f42C80000;
	cvt.rzi.s64.f32 	%rd57, %f52;
	setp.lt.s64 	%p7, %rd57, %rd114;
	selp.b32 	%r97, %r137, %r148, %p7;
	min.s64 	%rd58, %rd57, %rd114;
	add.s64 	%rd59, %rd3, %rd54;
	ld.global.u32 	%r98, [%rd59];
	sub.f32 	%f53, %f1, %f37;
	sub.f32 	%f54, %f2, %f39;
	mul.f32 	%f55, %f54, %f54;
	fma.rn.f32 	%f56, %f53, %f53, %f55;
	sqrt.rn.f32 	%f57, %f56;
	add.f32 	%f58, %f57, %f5;
	mul.wide.s32 	%rd60, %r98, 4;
	add.s64 	%rd61, %rd2, %rd60;
	ld.global.f32 	%f59, [%rd61];
	sub.f32 	%f60, %f6, %f59;
	add.s64 	%rd62, %rd1, %rd60;
	ld.global.f32 	%f61, [%rd62];
	sub.f32 	%f62, %f7, %f61;
	mul.f32 	%f63, %f62, %f62;
	fma.rn.f32 	%f64, %f60, %f60, %f63;
	sqrt.rn.f32 	%f65, %f64;
	add.f32 	%f66, %f58, %f65;
	sub.f32 	%f67, %f37, %f59;
	sub.f32 	%f68, %f39, %f61;
	mul.f32 	%f69, %f68, %f68;
	fma.rn.f32 	%f70, %f67, %f67, %f69;
	sqrt.rn.f32 	%f71, %f70;
	add.f32 	%f72, %f8, %f71;
	sub.f32 	%f73, %f66, %f72;
	mul.f32 	%f74, %f73, 0f42C80000;
	cvt.rzi.s64.f32 	%rd63, %f74;
	setp.lt.s64 	%p8, %rd63, %rd58;
	selp.b32 	%r99, %r96, %r97, %p8;
	or.pred  	%p9, %p7, %p8;
	min.s64 	%rd64, %rd63, %rd58;
	add.s64 	%rd65, %rd3, %rd60;
	ld.global.u32 	%r100, [%rd65];
	sub.f32 	%f75, %f1, %f59;
	sub.f32 	%f76, %f2, %f61;
	mul.f32 	%f77, %f76, %f76;
	fma.rn.f32 	%f78, %f75, %f75, %f77;
	sqrt.rn.f32 	%f79, %f78;
	add.f32 	%f80, %f79, %f5;
	mul.wide.s32 	%rd66, %r100, 4;
	add.s64 	%rd67, %rd2, %rd66;
	ld.global.f32 	%f81, [%rd67];
	sub.f32 	%f82, %f6, %f81;
	add.s64 	%rd68, %rd1, %rd66;
	ld.global.f32 	%f83, [%rd68];
	sub.f32 	%f84, %f7, %f83;
	mul.f32 	%f85, %f84, %f84;
	fma.rn.f32 	%f86, %f82, %f82, %f85;
	sqrt.rn.f32 	%f87, %f86;
	add.f32 	%f88, %f80, %f87;
	sub.f32 	%f89, %f59, %f81;
	sub.f32 	%f90, %f61, %f83;
	mul.f32 	%f91, %f90, %f90;
	fma.rn.f32 	%f92, %f89, %f89, %f91;
	sqrt.rn.f32 	%f93, %f92;
	add.f32 	%f94, %f8, %f93;
	sub.f32 	%f95, %f88, %f94;
	mul.f32 	%f96, %f95, 0f42C80000;
	cvt.rzi.s64.f32 	%rd69, %f96;
	setp.lt.s64 	%p11, %rd69, %rd64;
	selp.b32 	%r101, %r98, %r99, %p11;
	min.s64 	%rd70, %rd69, %rd64;
	add.s64 	%rd71, %rd3, %rd66;
	ld.global.u32 	%r137, [%rd71];
	sub.f32 	%f97, %f1, %f81;
	sub.f32 	%f98, %f2, %f83;
	mul.f32 	%f99, %f98, %f98;
	fma.rn.f32 	%f100, %f97, %f97, %f99;
	sqrt.rn.f32 	%f101, %f100;
	add.f32 	%f102, %f101, %f5;
	mul.wide.s32 	%rd72, %r137, 4;
	add.s64 	%rd73, %rd2, %rd72;
	ld.global.f32 	%f192, [%rd73];
	sub.f32 	%f103, %f6, %f192;
	add.s64 	%rd74, %rd1, %rd72;
	ld.global.f32 	%f191, [%rd74];
	sub.f32 	%f104, %f7, %f191;
	mul.f32 	%f105, %f104, %f104;
	fma.rn.f32 	%f106, %f103, %f103, %f105;
	sqrt.rn.f32 	%f107, %f106;
	add.f32 	%f108, %f102, %f107;
	sub.f32 	%f109, %f81, %f192;
	sub.f32 	%f110, %f83, %f191;
	mul.f32 	%f111, %f110, %f110;
	fma.rn.f32 	%f112, %f109, %f109, %f111;
	sqrt.rn.f32 	%f113, %f112;
	add.f32 	%f114, %f8, %f113;
	sub.f32 	%f115, %f108, %f114;
	mul.f32 	%f116, %f115, 0f42C80000;
	cvt.rzi.s64.f32 	%rd75, %f116;
	setp.lt.s64 	%p12, %rd75, %rd70;
	selp.b32 	%r148, %r100, %r101, %p12;
	or.pred  	%p13, %p11, %p12;
	or.pred  	%p14, %p13, %p9;
	selp.b32 	%r149, %r17, %r149, %p14;
	selp.b32 	%r150, %r117, %r150, %p14;
	min.s64 	%rd114, %rd75, %rd70;
	add.s32 	%r129, %r129, 4;
	setp.ne.s32 	%p15, %r129, 0;
	@%p15 bra 	$L__BB4_10;
$L__BB4_11:
	setp.eq.s32 	%p16, %r25, 0;
	@%p16 bra 	$L__BB4_16;
	setp.eq.s32 	%p17, %r25, 1;
	@%p17 bra 	$L__BB4_14;
	mul.wide.s32 	%rd77, %r137, 4;
	add.s64 	%rd78, %rd3, %rd77;
	ld.global.u32 	%r103, [%rd78];
	sub.f32 	%f117, %f1, %f192;
	sub.f32 	%f118, %f2, %f191;
	mul.f32 	%f119, %f118, %f118;
	fma.rn.f32 	%f120, %f117, %f117, %f119;
	sqrt.rn.f32 	%f121, %f120;
	add.f32 	%f122, %f121, %f5;
	mul.wide.s32 	%rd79, %r103, 4;
	add.s64 	%rd80, %rd2, %rd79;
	ld.global.f32 	%f123, [%rd80];
	sub.f32 	%f124, %f6, %f123;
	add.s64 	%rd81, %rd1, %rd79;
	ld.global.f32 	%f125, [%rd81];
	sub.f32 	%f126, %f7, %f125;
	mul.f32 	%f127, %f126, %f126;
	fma.rn.f32 	%f128, %f124, %f124, %f127;
	sqrt.rn.f32 	%f129, %f128;
	add.f32 	%f130, %f122, %f129;
	sub.f32 	%f131, %f192, %f123;
	sub.f32 	%f132, %f191, %f125;
	mul.f32 	%f133, %f132, %f132;
	fma.rn.f32 	%f134, %f131, %f131, %f133;
	sqrt.rn.f32 	%f135, %f134;
	add.f32 	%f136, %f8, %f135;
	sub.f32 	%f137, %f130, %f136;
	mul.f32 	%f138, %f137, 0f42C80000;
	cvt.rzi.s64.f32 	%rd82, %f138;
	setp.lt.s64 	%p18, %rd82, %rd114;
	selp.b32 	%r104, %r137, %r148, %p18;
	min.s64 	%rd83, %rd82, %rd114;
	add.s64 	%rd84, %rd3, %rd79;
	ld.global.u32 	%r137, [%rd84];
	sub.f32 	%f139, %f1, %f123;
	sub.f32 	%f140, %f2, %f125;
	mul.f32 	%f141, %f140, %f140;
	fma.rn.f32 	%f142, %f139, %f139, %f141;
	sqrt.rn.f32 	%f143, %f142;
	add.f32 	%f144, %f143, %f5;
	mul.wide.s32 	%rd85, %r137, 4;
	add.s64 	%rd86, %rd2, %rd85;
	ld.global.f32 	%f145, [%rd86];
	sub.f32 	%f146, %f6, %f145;
	add.s64 	%rd87, %rd1, %rd85;
	ld.global.f32 	%f147, [%rd87];
	sub.f32 	%f148, %f7, %f147;
	mul.f32 	%f149, %f148, %f148;
	fma.rn.f32 	%f150, %f146, %f146, %f149;
	sqrt.rn.f32 	%f151, %f150;
	add.f32 	%f152, %f144, %f151;
	sub.f32 	%f153, %f123, %f145;
	sub.f32 	%f154, %f125, %f147;
	mul.f32 	%f155, %f154, %f154;
	fma.rn.f32 	%f156, %f153, %f153, %f155;
	sqrt.rn.f32 	%f157, %f156;
	add.f32 	%f158, %f8, %f157;
	sub.f32 	%f159, %f152, %f158;
	mul.f32 	%f160, %f159, 0f42C80000;
	cvt.rzi.s64.f32 	%rd88, %f160;
	setp.lt.s64 	%p19, %rd88, %rd83;
	selp.b32 	%r148, %r103, %r104, %p19;
	or.pred  	%p20, %p18, %p19;
	selp.b32 	%r149, %r17, %r149, %p20;
	selp.b32 	%r150, %r117, %r150, %p20;
	min.s64 	%rd114, %rd88, %rd83;
$L__BB4_14:
	and.b32  	%r105, %r23, 1;
	setp.eq.b32 	%p21, %r105, 1;
	not.pred 	%p22, %p21;
	@%p22 bra 	$L__BB4_16;
	mul.wide.s32 	%rd89, %r137, 4;
	add.s64 	%rd90, %rd3, %rd89;
	ld.global.u32 	%r106, [%rd90];
	add.s64 	%rd91, %rd2, %rd89;
	ld.global.f32 	%f161, [%rd91];
	sub.f32 	%f162, %f1, %f161;
	add.s64 	%rd92, %rd1, %rd89;
	ld.global.f32 	%f163, [%rd92];
	sub.f32 	%f164, %f2, %f163;
	mul.f32 	%f165, %f164, %f164;
	fma.rn.f32 	%f166, %f162, %f162, %f165;
	sqrt.rn.f32 	%f167, %f166;
	add.f32 	%f168, %f167, %f5;
	mul.wide.s32 	%rd93, %r106, 4;
	add.s64 	%rd94, %rd2, %rd93;
	ld.global.f32 	%f169, [%rd94];
	sub.f32 	%f170, %f6, %f169;
	add.s64 	%rd95, %rd1, %rd93;
	ld.global.f32 	%f171, [%rd95];
	sub.f32 	%f172, %f7, %f171;
	mul.f32 	%f173, %f172, %f172;
	fma.rn.f32 	%f174, %f170, %f170, %f173;
	sqrt.rn.f32 	%f175, %f174;
	add.f32 	%f176, %f168, %f175;
	sub.f32 	%f177, %f161, %f169;
	sub.f32 	%f178, %f163, %f171;
	mul.f32 	%f179, %f178, %f178;
	fma.rn.f32 	%f180, %f177, %f177, %f179;
	sqrt.rn.f32 	%f181, %f180;
	add.f32 	%f182, %f8, %f181;
	sub.f32 	%f183, %f176, %f182;
	mul.f32 	%f184, %f183, 0f42C80000;
	cvt.rzi.s64.f32 	%rd96, %f184;
	setp.lt.s64 	%p23, %rd96, %rd114;
	selp.b32 	%r148, %r137, %r148, %p23;
	selp.b32 	%r149, %r17, %r149, %p23;
	selp.b32 	%r150, %r117, %r150, %p23;
	min.s64 	%rd114, %rd96, %rd114;
$L__BB4_16:
	add.s32 	%r123, %r125, 1;
	add.s32 	%r107, %r113, -1;
	setp.lt.s32 	%p24, %r123, %r107;
	add.s32 	%r122, %r122, 1;
	@%p24 bra 	$L__BB4_7;
$L__BB4_17:
	add.s32 	%r108, %r113, -3;
	setp.ne.s32 	%p25, %r118, %r108;
	mov.u32 	%r117, %r14;
	mov.u32 	%r118, %r13;
	@%p25 bra 	$L__BB4_5;
$L__BB4_18:
	setp.gt.s64 	%p26, %rd114, -1;
	@%p26 bra 	$L__BB4_23;
	mul.wide.s32 	%rd97, %r150, 4;
	add.s64 	%rd21, %rd3, %rd97;
	ld.global.u32 	%r159, [%rd21];
	mul.wide.s32 	%rd98, %r149, 4;
	add.s64 	%rd22, %rd3, %rd98;
	ld.global.u32 	%r157, [%rd22];
	mul.wide.s32 	%rd99, %r148, 4;
	add.s64 	%rd23, %rd3, %rd99;
	ld.global.u32 	%r71, [%rd23];
	setp.eq.s32 	%p27, %r157, %r148;
	@%p27 bra 	$L__BB4_22;
	mov.u32 	%r158, %r159;
$L__BB4_21:
	mov.u32 	%r159, %r157;
	mul.wide.s32 	%rd100, %r159, 4;
	add.s64 	%rd101, %rd3, %rd100;
	ld.global.u32 	%r157, [%rd101];
	st.global.u32 	[%rd101], %r158;
	setp.ne.s32 	%p28, %r157, %r148;
	mov.u32 	%r158, %r159;
	@%p28 bra 	$L__BB4_21;
$L__BB4_22:
	ld.param.u64 	%rd106, [_Z16three_opt_kernelPiS_S_PfS0_S0_i_param_3];
	st.global.u32 	[%rd23], %r159;
	st.global.u32 	[%rd21], %r148;
	st.global.u32 	[%rd22], %r71;
	cvt.rn.f32.s64 	%f185, %rd114;
	div.rn.f32 	%f186, %f185, 0f42C80000;
	cvta.to.global.u64 	%rd102, %rd106;
	mov.u32 	%r109, %ctaid.x;
	mov.u32 	%r110, %ntid.x;
	mov.u32 	%r111, %tid.x;
	mad.lo.s32 	%r112, %r109, %r110, %r111;
	mul.wide.s32 	%rd103, %r112, 4;
	add.s64 	%rd104, %rd102, %rd103;
	ld.global.f32 	%f187, [%rd104];
	add.f32 	%f188, %f186, %f187;
	st.global.f32 	[%rd104], %f188;
	ld.global.u32 	%r113, [%rd4];
	bra.uni 	$L__BB4_3;
$L__BB4_23:
	ret;

}
	// .globl	_Z14two_opt_kernelPiS_S_PfS0_S0_i
.visible .entry _Z14two_opt_kernelPiS_S_PfS0_S0_i(
	.param .u64 .ptr .align 1 _Z14two_opt_kernelPiS_S_PfS0_S0_i_param_0,
	.param .u64 .ptr .align 1 _Z14two_opt_kernelPiS_S_PfS0_S0_i_param_1,
	.param .u64 .ptr .align 1 _Z14two_opt_kernelPiS_S_PfS0_S0_i_param_2,
	.param .u64 .ptr .align 1 _Z14two_opt_kernelPiS_S_PfS0_S0_i_param_3,
	.param .u64 .ptr .align 1 _Z14two_opt_kernelPiS_S_PfS0_S0_i_param_4,
	.param .u64 .ptr .align 1 _Z14two_opt_kernelPiS_S_PfS0_S0_i_param_5,
	.param .u32 _Z14two_opt_kernelPiS_S_PfS0_S0_i_param_6
)
{
	.reg .pred 	%p<10>;
	.reg .b32 	%r<46>;
	.reg .b32 	%f<43>;
	.reg .b64 	%rd<48>;

	ld.param.u64 	%rd17, [_Z14two_opt_kernelPiS_S_PfS0_S0_i_param_0];
	ld.param.u64 	%rd14, [_Z14two_opt_kernelPiS_S_PfS0_S0_i_param_1];
	ld.param.u64 	%rd15, [_Z14two_opt_kernelPiS_S_PfS0_S0_i_param_2];
	ld.param.u64 	%rd16, [_Z14two_opt_kernelPiS_S_PfS0_S0_i_param_3];
	ld.param.u64 	%rd18, [_Z14two_opt_kernelPiS_S_PfS0_S0_i_param_4];
	ld.param.u64 	%rd19, [_Z14two_opt_kernelPiS_S_PfS0_S0_i_param_5];
	ld.param.u32 	%r25, [_Z14two_opt_kernelPiS_S_PfS0_S0_i_param_6];
	cvta.to.global.u64 	%rd1, %rd19;
	cvta.to.global.u64 	%rd2, %rd18;
	cvta.to.global.u64 	%rd3, %rd17;
	mov.u32 	%r26, %tid.x;
	mov.u32 	%r27, %ntid.x;
	mov.u32 	%r28, %ctaid.x;
	mad.lo.s32 	%r1, %r27, %r28, %r26;
	setp.ge.s32 	%p1, %r1, %r25;
	@%p1 bra 	$L__BB5_14;
	cvta.to.global.u64 	%rd20, %rd14;
	mul.wide.s32 	%rd21, %r1, 4;
	add.s64 	%rd22, %rd20, %rd21;
	ld.global.u32 	%r29, [%rd22];
	setp.lt.s32 	%p2, %r29, 3;
	@%p2 bra 	$L__BB5_14;
	cvta.to.global.u64 	%rd23, %rd15;
	add.s64 	%rd4, %rd23, %rd21;
	cvta.to.global.u64 	%rd25, %rd16;
	add.s64 	%rd5, %rd25, %rd21;
$L__BB5_3:
	ld.global.u32 	%r34, [%rd4];
	setp.eq.s32 	%p3, %r34, 0;
	mov.b64 	%rd46, 0;
	@%p3 bra 	$L__BB5_8;
	ld.global.f32 	%f40, [%rd2];
	ld.global.f32 	%f39, [%rd1];
	mov.b32 	%r35, 0;
	mov.b64 	%rd46, 0;
$L__BB5_5:
	mov.u32 	%r5, %r34;
	cvt.s64.s32 	%rd45, %r5;
	mul.wide.s32 	%rd28, %r5, 4;
	add.s64 	%rd29, %rd2, %rd28;
	ld.global.f32 	%f5, [%rd29];
	add.s64 	%rd30, %rd1, %rd28;
	ld.global.f32 	%f6, [%rd30];
	sub.f32 	%f12, %f40, %f5;
	sub.f32 	%f13, %f39, %f6;
	mul.f32 	%f14, %f13, %f13;
	fma.rn.f32 	%f15, %f12, %f12, %f14;
	sqrt.rn.f32 	%f7, %f15;
	mov.f32 	%f41, %f6;
	mov.f32 	%f42, %f5;
	mov.u32 	%r38, %r5;
$L__BB5_6:
	shl.b64 	%rd31, %rd45, 2;
	add.s64 	%rd32, %rd3, %rd31;
	ld.global.u32 	%r12, [%rd32];
	sub.f32 	%f16, %f40, %f42;
	sub.f32 	%f17, %f39, %f41;
	mul.f32 	%f18, %f17, %f17;
	fma.rn.f32 	%f19, %f16, %f16, %f18;
	sqrt.rn.f32 	%f20, %f19;
	cvt.s64.s32 	%rd45, %r12;
	mul.wide.s32 	%rd33, %r12, 4;
	add.s64 	%rd34, %rd2, %rd33;
	ld.global.f32 	%f10, [%rd34];
	sub.f32 	%f21, %f5, %f10;
	add.s64 	%rd35, %rd1, %rd33;
	ld.global.f32 	%f11, [%rd35];
	sub.f32 	%f22, %f6, %f11;
	mul.f32 	%f23, %f22, %f22;
	fma.rn.f32 	%f24, %f21, %f21, %f23;
	sqrt.rn.f32 	%f25, %f24;
	add.f32 	%f26, %f20, %f25;
	sub.f32 	%f27, %f42, %f10;
	sub.f32 	%f28, %f41, %f11;
	mul.f32 	%f29, %f28, %f28;
	fma.rn.f32 	%f30, %f27, %f27, %f29;
	sqrt.rn.f32 	%f31, %f30;
	add.f32 	%f32, %f7, %f31;
	sub.f32 	%f33, %f26, %f32;
	mul.f32 	%f34, %f33, 0f42C80000;
	cvt.rzi.s64.f32 	%rd36, %f34;
	setp.lt.s64 	%p4, %rd36, %rd46;
	selp.b32 	%r40, %r35, %r40, %p4;
	selp.b32 	%r39, %r38, %r39, %p4;
	min.s64 	%rd46, %rd36, %rd46;
	setp.ne.s32 	%p5, %r12, 0;
	mov.f32 	%f41, %f11;
	mov.f32 	%f42, %f10;
	mov.u32 	%r38, %r12;
	@%p5 bra 	$L__BB5_6;
	mul.wide.s32 	%rd37, %r5, 4;
	add.s64 	%rd38, %rd3, %rd37;
	ld.global.u32 	%r34, [%rd38];
	setp.ne.s32 	%p6, %r34, 0;
	mov.f32 	%f39, %f6;
	mov.f32 	%f40, %f5;
	mov.u32 	%r35, %r5;
	@%p6 bra 	$L__BB5_5;
$L__BB5_8:
	setp.gt.s64 	%p7, %rd46, -1;
	@%p7 bra 	$L__BB5_14;
	cvt.rn.f32.s64 	%f35, %rd46;
	div.rn.f32 	%f36, %f35, 0f42C80000;
	ld.global.f32 	%f37, [%rd5];
	add.f32 	%f38, %f36, %f37;
	st.global.f32 	[%rd5], %f38;
	mul.wide.s32 	%rd39, %r39, 4;
	add.s64 	%rd13, %rd3, %rd39;
	ld.global.u32 	%r45, [%rd13];
	setp.ne.s32 	%p8, %r40, 0;
	@%p8 bra 	$L__BB5_11;
	ld.global.u32 	%r44, [%rd4];
	st.global.u32 	[%rd4], %r39;
	bra.uni 	$L__BB5_12;
$L__BB5_11:
	mul.wide.s32 	%rd40, %r40, 4;
	add.s64 	%rd41, %rd3, %rd40;
	ld.global.u32 	%r44, [%rd41];
	st.global.u32 	[%rd41], %r39;
$L__BB5_12:
	mov.u32 	%r22, %r44;
	mul.wide.s32 	%rd42, %r22, 4;
	add.s64 	%rd43, %rd3, %rd42;
	ld.global.u32 	%r44, [%rd43];
	st.global.u32 	[%rd43], %r45;
	setp.ne.s32 	%p9, %r44, %r39;
	mov.u32 	%r45, %r22;
	@%p9 bra 	$L__BB5_12;
	st.global.u32 	[%rd13], %r22;
	bra.uni 	$L__BB5_3;
$L__BB5_14:
	ret;

}
	// .globl	_Z13or_opt_kernelPiS_S_PfS0_S0_i
.visible .entry _Z13or_opt_kernelPiS_S_PfS0_S0_i(
	.param .u64 .ptr .align 1 _Z13or_opt_kernelPiS_S_PfS0_S0_i_param_0,
	.param .u64 .ptr .align 1 _Z13or_opt_kernelPiS_S_PfS0_S0_i_param_1,
	.param .u64 .ptr .align 1 _Z13or_opt_kernelPiS_S_PfS0_S0_i_param_2,
	.param .u64 .ptr .align 1 _Z13or_opt_kernelPiS_S_PfS0_S0_i_param_3,
	.param .u64 .ptr .align 1 _Z13or_opt_kernelPiS_S_PfS0_S0_i_param_4,
	.param .u64 .ptr .align 1 _Z13or_opt_kernelPiS_S_PfS0_S0_i_param_5,
	.param .u32 _Z13or_opt_kernelPiS_S_PfS0_S0_i_param_6
)
{
	.reg .pred 	%p<44>;
	.reg .b32 	%r<233>;
	.reg .b32 	%f<193>;
	.reg .b64 	%rd<177>;

	ld.param.u64 	%rd22, [_Z13or_opt_kernelPiS_S_PfS0_S0_i_param_0];
	ld.param.u64 	%rd19, [_Z13or_opt_kernelPiS_S_PfS0_S0_i_param_1];
	ld.param.u64 	%rd20, [_Z13or_opt_kernelPiS_S_PfS0_S0_i_param_2];
	ld.param.u64 	%rd21, [_Z13or_opt_kernelPiS_S_PfS0_S0_i_param_3];
	ld.param.u64 	%rd23, [_Z13or_opt_kernelPiS_S_PfS0_S0_i_param_4];
	ld.param.u64 	%rd24, [_Z13or_opt_kernelPiS_S_PfS0_S0_i_param_5];
	ld.param.u32 	%r112, [_Z13or_opt_kernelPiS_S_PfS0_S0_i_param_6];
	cvta.to.global.u64 	%rd1, %rd24;
	cvta.to.global.u64 	%rd2, %rd23;
	cvta.to.global.u64 	%rd3, %rd22;
	mov.u32 	%r113, %tid.x;
	mov.u32 	%r114, %ctaid.x;
	mad.lo.s32 	%r1, %r114, %r114, %r113;
	setp.ge.s32 	%p1, %r1, %r112;
	@%p1 bra 	$L__BB6_40;
	cvta.to.global.u64 	%rd25, %rd19;
	mul.wide.s32 	%rd26, %r1, 4;
	add.s64 	%rd4, %rd25, %rd26;
	ld.global.u32 	%r115, [%rd4];
	setp.lt.s32 	%p2, %r115, 3;
	@%p2 bra 	$L__BB6_40;
	cvta.to.global.u64 	%rd27, %rd20;
	add.s64 	%rd5, %rd27, %rd26;
	cvta.to.global.u64 	%rd29, %rd21;
	add.s64 	%rd6, %rd29, %rd26;
	mov.b32 	%r231, 0;
$L__BB6_3:
	ld.global.u32 	%r6, [%rd4];
	setp.eq.s32 	%p3, %r6, 3;
	selp.b32 	%r178, 2, 3, %p3;
	not.b32 	%r177, %r178;
	add.s32 	%r9, %r6, -1;
	mov.b64 	%rd175, 0;
	mov.b32 	%r176, 0;
$L__BB6_4:
	sub.s32 	%r120, %r178, %r6;
	setp.gt.s32 	%p4, %r120, -2;
	mov.b32 	%r81, 0;
	@%p4 bra 	$L__BB6_19;
	ld.global.u32 	%r182, [%rd5];
	add.s32 	%r122, %r6, %r177;
	max.s32 	%r17, %r122, 1;
	setp.eq.s32 	%p5, %r6, 3;
	selp.b32 	%r123, -2, -3, %p5;
	add.s32 	%r18, %r123, %r176;
	selp.b32 	%r124, 2, 3, %p5;
	sub.s32 	%r125, %r124, %r176;
	add.s32 	%r19, %r125, 1;
	mov.b32 	%r183, 0;
	mov.u32 	%r81, %r183;
$L__BB6_6:
	mov.u32 	%r20, %r81;
	mov.u32 	%r81, %r182;
	setp.lt.u32 	%p6, %r178, 2;
	add.s32 	%r26, %r19, %r183;
	mov.u32 	%r190, %r81;
	@%p6 bra 	$L__BB6_9;
	neg.s32 	%r188, %r178;
	mov.u32 	%r190, %r81;
$L__BB6_8:
	mul.wide.s32 	%rd31, %r190, 4;
	add.s64 	%rd32, %rd3, %rd31;
	ld.global.u32 	%r190, [%rd32];
	add.s32 	%r188, %r188, 1;
	setp.ne.s32 	%p7, %r188, -1;
	@%p7 bra 	$L__BB6_8;
$L__BB6_9:
	add.s32 	%r126, %r26, -1;
	setp.ge.s32 	%p8, %r126, %r9;
	@%p8 bra 	$L__BB6_18;
	mul.wide.s32 	%rd34, %r190, 4;
	add.s64 	%rd35, %rd3, %rd34;
	ld.global.u32 	%r199, [%rd35];
	mul.wide.s32 	%rd36, %r81, 4;
	add.s64 	%rd37, %rd2, %rd36;
	ld.global.f32 	%f1, [%rd37];
	add.s64 	%rd38, %rd1, %rd36;
	ld.global.f32 	%f2, [%rd38];
	add.s64 	%rd39, %rd2, %rd34;
	ld.global.f32 	%f3, [%rd39];
	add.s64 	%rd40, %rd1, %rd34;
	ld.global.f32 	%f4, [%rd40];
	mul.wide.s32 	%rd41, %r20, 4;
	add.s64 	%rd42, %rd2, %rd41;
	ld.global.f32 	%f15, [%rd42];
	mul.wide.s32 	%rd43, %r199, 4;
	add.s64 	%rd44, %rd2, %rd43;
	ld.global.f32 	%f192, [%rd44];
	sub.f32 	%f16, %f15, %f192;
	add.s64 	%rd45, %rd1, %rd41;
	ld.global.f32 	%f17, [%rd45];
	add.s64 	%rd46, %rd1, %rd43;
	ld.global.f32 	%f191, [%rd46];
	sub.f32 	%f18, %f17, %f191;
	mul.f32 	%f19, %f18, %f18;
	fma.rn.f32 	%f20, %f16, %f16, %f19;
	sqrt.rn.f32 	%f7, %f20;
	sub.f32 	%f21, %f15, %f1;
	sub.f32 	%f22, %f17, %f2;
	mul.f32 	%f23, %f22, %f22;
	fma.rn.f32 	%f24, %f21, %f21, %f23;
	sqrt.rn.f32 	%f25, %f24;
	sub.f32 	%f26, %f3, %f192;
	sub.f32 	%f27, %f4, %f191;
	mul.f32 	%f28, %f27, %f27;
	fma.rn.f32 	%f29, %f26, %f26, %f28;
	sqrt.rn.f32 	%f30, %f29;
	add.f32 	%f8, %f25, %f30;
	max.s32 	%r128, %r26, %r9;
	sub.s32 	%r129, %r18, %r183;
	add.s32 	%r34, %r128, %r129;
	sub.s32 	%r130, %r177, %r183;
	add.s32 	%r131, %r128, %r130;
	and.b32  	%r35, %r34, 3;
	setp.lt.u32 	%p9, %r131, 3;
	@%p9 bra 	$L__BB6_13;
	and.b32  	%r36, %r34, -4;
	mov.b32 	%r195, 0;
$L__BB6_12:
	.pragma "nounroll";
	mul.wide.s32 	%rd47, %r199, 4;
	add.s64 	%rd48, %rd3, %rd47;
	ld.global.u32 	%r133, [%rd48];
	sub.f32 	%f31, %f192, %f1;
	sub.f32 	%f32, %f191, %f2;
	mul.f32 	%f33, %f32, %f32;
	fma.rn.f32 	%f34, %f31, %f31, %f33;
	sqrt.rn.f32 	%f35, %f34;
	mul.wide.s32 	%rd49, %r133, 4;
	add.s64 	%rd50, %rd2, %rd49;
	ld.global.f32 	%f36, [%rd50];
	sub.f32 	%f37, %f36, %f3;
	add.s64 	%rd51, %rd1, %rd49;
	ld.global.f32 	%f38, [%rd51];
	sub.f32 	%f39, %f38, %f4;
	mul.f32 	%f40, %f39, %f39;
	fma.rn.f32 	%f41, %f37, %f37, %f40;
	sqrt.rn.f32 	%f42, %f41;
	add.f32 	%f43, %f35, %f42;
	add.f32 	%f44, %f43, %f7;
	sub.f32 	%f45, %f36, %f192;
	sub.f32 	%f46, %f38, %f191;
	mul.f32 	%f47, %f46, %f46;
	fma.rn.f32 	%f48, %f45, %f45, %f47;
	sqrt.rn.f32 	%f49, %f48;
	add.f32 	%f50, %f8, %f49;
	sub.f32 	%f51, %f44, %f50;
	mul.f32 	%f52, %f51, 0f42C80000;
	cvt.rzi.s64.f32 	%rd52, %f52;
	setp.lt.s64 	%p10, %rd52, %rd175;
	selp.b32 	%r134, %r199, %r212, %p10;
	min.s64 	%rd53, %rd52, %rd175;
	add.s64 	%rd54, %rd3, %rd49;
	ld.global.u32 	%r135, [%rd54];
	sub.f32 	%f53, %f36, %f1;
	sub.f32 	%f54, %f38, %f2;
	mul.f32 	%f55, %f54, %f54;
	fma.rn.f32 	%f56, %f53, %f53, %f55;
	sqrt.rn.f32 	%f57, %f56;
	mul.wide.s32 	%rd55, %r135, 4;
	add.s64 	%rd56, %rd2, %rd55;
	ld.global.f32 	%f58, [%rd56];
	sub.f32 	%f59, %f58, %f3;
	add.s64 	%rd57, %rd1, %rd55;
	ld.global.f32 	%f60, [%rd57];
	sub.f32 	%f61, %f60, %f4;
	mul.f32 	%f62, %f61, %f61;
	fma.rn.f32 	%f63, %f59, %f59, %f62;
	sqrt.rn.f32 	%f64, %f63;
	add.f32 	%f65, %f57, %f64;
	add.f32 	%f66, %f65, %f7;
	sub.f32 	%f67, %f58, %f36;
	sub.f32 	%f68, %f60, %f38;
	mul.f32 	%f69, %f68, %f68;
	fma.rn.f32 	%f70, %f67, %f67, %f69;
	sqrt.rn.f32 	%f71, %f70;
	add.f32 	%f72, %f8, %f71;
	sub.f32 	%f73, %f66, %f72;
	mul.f32 	%f74, %f73, 0f42C80000;
	cvt.rzi.s64.f32 	%rd58, %f74;
	setp.lt.s64 	%p11, %rd58, %rd53;
	or.pred  	%p12, %p10, %p11;
	selp.b32 	%r136, %r133, %r134, %p11;
	min.s64 	%rd59, %rd58, %rd53;
	add.s64 	%rd60, %rd3, %rd55;
	ld.global.u32 	%r137, [%rd60];
	sub.f32 	%f75, %f58, %f1;
	sub.f32 	%f76, %f60, %f2;
	mul.f32 	%f77, %f76, %f76;
	fma.rn.f32 	%f78, %f75, %f75, %f77;
	sqrt.rn.f32 	%f79, %f78;
	mul.wide.s32 	%rd61, %r137, 4;
	add.s64 	%rd62, %rd2, %rd61;
	ld.global.f32 	%f80, [%rd62];
	sub.f32 	%f81, %f80, %f3;
	add.s64 	%rd63, %rd1, %rd61;
	ld.global.f32 	%f82, [%rd63];
	sub.f32 	%f83, %f82, %f4;
	mul.f32 	%f84, %f83, %f83;
	fma.rn.f32 	%f85, %f81, %f81, %f84;
	sqrt.rn.f32 	%f86, %f85;
	add.f32 	%f87, %f79, %f86;
	add.f32 	%f88, %f87, %f7;
	sub.f32 	%f89, %f80, %f58;
	sub.f32 	%f90, %f82, %f60;
	mul.f32 	%f91, %f90, %f90;
	fma.rn.f32 	%f92, %f89, %f89, %f91;
	sqrt.rn.f32 	%f93, %f92;
	add.f32 	%f94, %f8, %f93;
	sub.f32 	%f95, %f88, %f94;
	mul.f32 	%f96, %f95, 0f42C80000;
	cvt.rzi.s64.f32 	%rd64, %f96;
	setp.lt.s64 	%p14, %rd64, %rd59;
	selp.b32 	%r138, %r135, %r136, %p14;
	min.s64 	%rd65, %rd64, %rd59;
	add.s64 	%rd66, %rd3, %rd61;
	ld.global.u32 	%r199, [%rd66];
	sub.f32 	%f97, %f80, %f1;
	sub.f32 	%f98, %f82, %f2;
	mul.f32 	%f99, %f98, %f98;
	fma.rn.f32 	%f100, %f97, %f97, %f99;
	sqrt.rn.f32 	%f101, %f100;
	mul.wide.s32 	%rd67, %r199, 4;
	add.s64 	%rd68, %rd2, %rd67;
	ld.global.f32 	%f192, [%rd68];
	sub.f32 	%f102, %f192, %f3;
	add.s64 	%rd69, %rd1, %rd67;
	ld.global.f32 	%f191, [%rd69];
	sub.f32 	%f103, %f191, %f4;
	mul.f32 	%f104, %f103, %f103;
	fma.rn.f32 	%f105, %f102, %f102, %f104;
	sqrt.rn.f32 	%f106, %f105;
	add.f32 	%f107, %f101, %f106;
	add.f32 	%f108, %f107, %f7;
	sub.f32 	%f109, %f192, %f80;
	sub.f32 	%f110, %f191, %f82;
	mul.f32 	%f111, %f110, %f110;
	fma.rn.f32 	%f112, %f109, %f109, %f111;
	sqrt.rn.f32 	%f113, %f112;
	add.f32 	%f114, %f8, %f113;
	sub.f32 	%f115, %f108, %f114;
	mul.f32 	%f116, %f115, 0f42C80000;
	cvt.rzi.s64.f32 	%rd70, %f116;
	setp.lt.s64 	%p15, %rd70, %rd65;
	or.pred  	%p16, %p14, %p15;
	or.pred  	%p17, %p16, %p12;
	selp.b32 	%r210, %r178, %r210, %p17;
	selp.b32 	%r211, %r81, %r211, %p17;
	selp.b32 	%r212, %r137, %r138, %p15;
	min.s64 	%rd175, %rd70, %rd65;
	add.s32 	%r195, %r195, 4;
	setp.ne.s32 	%p18, %r195, %r36;
	@%p18 bra 	$L__BB6_12;
$L__BB6_13:
	setp.eq.s32 	%p19, %r35, 0;
	@%p19 bra 	$L__BB6_18;
	setp.eq.s32 	%p20, %r35, 1;
	@%p20 bra 	$L__BB6_16;
	mul.wide.s32 	%rd72, %r199, 4;
	add.s64 	%rd73, %rd3, %rd72;
	ld.global.u32 	%r140, [%rd73];
	sub.f32 	%f117, %f192, %f1;
	sub.f32 	%f118, %f191, %f2;
	mul.f32 	%f119, %f118, %f118;
	fma.rn.f32 	%f120, %f117, %f117, %f119;
	sqrt.rn.f32 	%f121, %f120;
	mul.wide.s32 	%rd74, %r140, 4;
	add.s64 	%rd75, %rd2, %rd74;
	ld.global.f32 	%f122, [%rd75];
	sub.f32 	%f123, %f122, %f3;
	add.s64 	%rd76, %rd1, %rd74;
	ld.global.f32 	%f124, [%rd76];
	sub.f32 	%f125, %f124, %f4;
	mul.f32 	%f126, %f125, %f125;
	fma.rn.f32 	%f127, %f123, %f123, %f126;
	sqrt.rn.f32 	%f128, %f127;
	add.f32 	%f129, %f121, %f128;
	add.f32 	%f130, %f129, %f7;
	sub.f32 	%f131, %f122, %f192;
	sub.f32 	%f132, %f124, %f191;
	mul.f32 	%f133, %f132, %f132;
	fma.rn.f32 	%f134, %f131, %f131, %f133;
	sqrt.rn.f32 	%f135, %f134;
	add.f32 	%f136, %f8, %f135;
	sub.f32 	%f137, %f130, %f136;
	mul.f32 	%f138, %f137, 0f42C80000;
	cvt.rzi.s64.f32 	%rd77, %f138;
	setp.lt.s64 	%p21, %rd77, %rd175;
	selp.b32 	%r141, %r199, %r212, %p21;
	min.s64 	%rd78, %rd77, %rd175;
	add.s64 	%rd79, %rd3, %rd74;
	ld.global.u32 	%r199, [%rd79];
	sub.f32 	%f139, %f122, %f1;
	sub.f32 	%f140, %f124, %f2;
	mul.f32 	%f141, %f140, %f140;
	fma.rn.f32 	%f142, %f139, %f139, %f141;
	sqrt.rn.f32 	%f143, %f142;
	mul.wide.s32 	%rd80, %r199, 4;
	add.s64 	%rd81, %rd2, %rd80;
	ld.global.f32 	%f144, [%rd81];
	sub.f32 	%f145, %f144, %f3;
	add.s64 	%rd82, %rd1, %rd80;
	ld.global.f32 	%f146, [%rd82];
	sub.f32 	%f147, %f146, %f4;
	mul.f32 	%f148, %f147, %f147;
	fma.rn.f32 	%f149, %f145, %f145, %f148;
	sqrt.rn.f32 	%f150, %f149;
	add.f32 	%f151, %f143, %f150;
	add.f32 	%f152, %f151, %f7;
	sub.f32 	%f153, %f144, %f122;
	sub.f32 	%f154, %f146, %f124;
	mul.f32 	%f155, %f154, %f154;
	fma.rn.f32 	%f156, %f153, %f153, %f155;
	sqrt.rn.f32 	%f157, %f156;
	add.f32 	%f158, %f8, %f157;
	sub.f32 	%f159, %f152, %f158;
	mul.f32 	%f160, %f159, 0f42C80000;
	cvt.rzi.s64.f32 	%rd83, %f160;
	setp.lt.s64 	%p22, %rd83, %rd78;
	or.pred  	%p23, %p21, %p22;
	selp.b32 	%r210, %r178, %r210, %p23;
	selp.b32 	%r211, %r81, %r211, %p23;
	selp.b32 	%r212, %r140, %r141, %p22;
	min.s64 	%rd175, %rd83, %rd78;
$L__BB6_16:
	and.b32  	%r142, %r34, 1;
	setp.eq.b32 	%p24, %r142, 1;
	not.pred 	%p25, %p24;
	@%p25 bra 	$L__BB6_18;
	mul.wide.s32 	%rd84, %r199, 4;
	add.s64 	%rd85, %rd3, %rd84;
	ld.global.u32 	%r143, [%rd85];
	add.s64 	%rd86, %rd2, %rd84;
	ld.global.f32 	%f161, [%rd86];
	sub.f32 	%f162, %f161, %f1;
	add.s64 	%rd87, %rd1, %rd84;
	ld.global.f32 	%f163, [%rd87];
	sub.f32 	%f164, %f163, %f2;
	mul.f32 	%f165, %f164, %f164;
	fma.rn.f32 	%f166, %f162, %f162, %f165;
	sqrt.rn.f32 	%f167, %f166;
	mul.wide.s32 	%rd88, %r143, 4;
	add.s64 	%rd89, %rd2, %rd88;
	ld.global.f32 	%f168, [%rd89];
	sub.f32 	%f169, %f168, %f3;
	add.s64 	%rd90, %rd1, %rd88;
	ld.global.f32 	%f170, [%rd90];
	sub.f32 	%f171, %f170, %f4;
	mul.f32 	%f172, %f171, %f171;
	fma.rn.f32 	%f173, %f169, %f169, %f172;
	sqrt.rn.f32 	%f174, %f173;
	add.f32 	%f175, %f167, %f174;
	add.f32 	%f176, %f175, %f7;
	sub.f32 	%f177, %f168, %f161;
	sub.f32 	%f178, %f170, %f163;
	mul.f32 	%f179, %f178, %f178;
	fma.rn.f32 	%f180, %f177, %f177, %f179;
	sqrt.rn.f32 	%f181, %f180;
	add.f32 	%f182, %f8, %f181;
	sub.f32 	%f183, %f176, %f182;
	mul.f32 	%f184, %f183, 0f42C80000;
	cvt.rzi.s64.f32 	%rd91, %f184;
	setp.lt.s64 	%p26, %rd91, %rd175;
	selp.b32 	%r210, %r178, %r210, %p26;
	selp.b32 	%r211, %r81, %r211, %p26;
	selp.b32 	%r212, %r199, %r212, %p26;
	min.s64 	%rd175, %rd91, %rd175;
$L__BB6_18:
	mul.wide.s32 	%rd92, %r81, 4;
	add.s64 	%rd93, %rd3, %rd92;
	ld.global.u32 	%r182, [%rd93];
	add.s32 	%r183, %r183, 1;
	setp.ne.s32 	%p27, %r183, %r17;
	@%p27 bra 	$L__BB6_6;
$L__BB6_19:
	setp.gt.u32 	%p28, %r178, 1;
	add.s32 	%r177, %r177, 1;
	add.s32 	%r176, %r176, 1;
	add.s32 	%r178, %r178, -1;
	@%p28 bra 	$L__BB6_4;
	setp.gt.s64 	%p29, %rd175, -1;
	@%p29 bra 	$L__BB6_39;
	cvt.rn.f32.s64 	%f185, %rd175;
	div.rn.f32 	%f186, %f185, 0f42C80000;
	ld.global.f32 	%f187, [%rd6];
	add.f32 	%f188, %f186, %f187;
	st.global.f32 	[%rd6], %f188;
	ld.global.u32 	%r80, [%rd5];
	setp.eq.s32 	%p30, %r80, %r211;
	mov.u32 	%r218, %r80;
	@%p30 bra 	$L__BB6_22;
	bra.uni 	$L__BB6_41;
$L__BB6_22:
	setp.lt.s32 	%p32, %r210, 1;
	mov.u32 	%r230, %r211;
	@%p32 bra 	$L__BB6_36;
	and.b32  	%r82, %r210, 15;
	setp.lt.u32 	%p33, %r210, 16;
	mov.u32 	%r230, %r211;
	@%p33 bra 	$L__BB6_26;
	and.b32  	%r83, %r210, 2147483632;
	mov.b32 	%r220, 0;
	mov.u32 	%r230, %r211;
$L__BB6_25:
	.pragma "nounroll";
	mul.wide.s32 	%rd96, %r230, 4;
	add.s64 	%rd97, %rd3, %rd96;
	ld.global.u32 	%r146, [%rd97];
	mul.wide.s32 	%rd98, %r146, 4;
	add.s64 	%rd99, %rd3, %rd98;
	ld.global.u32 	%r147, [%rd99];
	mul.wide.s32 	%rd100, %r147, 4;
	add.s64 	%rd101, %rd3, %rd100;
	ld.global.u32 	%r148, [%rd101];
	mul.wide.s32 	%rd102, %r148, 4;
	add.s64 	%rd103, %rd3, %rd102;
	ld.global.u32 	%r149, [%rd103];
	mul.wide.s32 	%rd104, %r149, 4;
	add.s64 	%rd105, %rd3, %rd104;
	ld.global.u32 	%r150, [%rd105];
	mul.wide.s32 	%rd106, %r150, 4;
	add.s64 	%rd107, %rd3, %rd106;
	ld.global.u32 	%r151, [%rd107];
	mul.wide.s32 	%rd108, %r151, 4;
	add.s64 	%rd109, %rd3, %rd108;
	ld.global.u32 	%r152, [%rd109];
	mul.wide.s32 	%rd110, %r152, 4;
	add.s64 	%rd111, %rd3, %rd110;
	ld.global.u32 	%r153, [%rd111];
	mul.wide.s32 	%rd112, %r153, 4;
	add.s64 	%rd113, %rd3, %rd112;
	ld.global.u32 	%r154, [%rd113];
	mul.wide.s32 	%rd114, %r154, 4;
	add.s64 	%rd115, %rd3, %rd114;
	ld.global.u32 	%r155, [%rd115];
	mul.wide.s32 	%rd116, %r155, 4;
	add.s64 	%rd117, %rd3, %rd116;
	ld.global.u32 	%r156, [%rd117];
	mul.wide.s32 	%rd118, %r156, 4;
	add.s64 	%rd119, %rd3, %rd118;
	ld.global.u32 	%r157, [%rd119];
	mul.wide.s32 	%rd120, %r157, 4;
	add.s64 	%rd121, %rd3, %rd120;
	ld.global.u32 	%r158, [%rd121];
	mul.wide.s32 	%rd122, %r158, 4;
	add.s64 	%rd123, %rd3, %rd122;
	ld.global.u32 	%r159, [%rd123];
	mul.wide.s32 	%rd124, %r159, 4;
	add.s64 	%rd125, %rd3, %rd124;
	ld.global.u32 	%r231, [%rd125];
	mul.wide.s32 	%rd126, %r231, 4;
	add.s64 	%rd127, %rd3, %rd126;
	ld.global.u32 	%r230, [%rd127];
	add.s32 	%r220, %r220, 16;
	setp.ne.s32 	%p34, %r220, %r83;
	@%p34 bra 	$L__BB6_25;
$L__BB6_26:
	setp.eq.s32 	%p35, %r82, 0;
	@%p35 bra 	$L__BB6_36;
	and.b32  	%r94, %r210, 7;
	setp.lt.u32 	%p36, %r82, 8;
	@%p36 bra 	$L__BB6_29;
	mul.wide.s32 	%rd128, %r230, 4;
	add.s64 	%rd129, %rd3, %rd128;
	ld.global.u32 	%r161, [%rd129];
	mul.wide.s32 	%rd130, %r161, 4;
	add.s64 	%rd131, %rd3, %rd130;
	ld.global.u32 	%r162, [%rd131];
	mul.wide.s32 	%rd132, %r162, 4;
	add.s64 	%rd133, %rd3, %rd132;
	ld.global.u32 	%r163, [%rd133];
	mul.wide.s32 	%rd134, %r163, 4;
	add.s64 	%rd135, %rd3, %rd134;
	ld.global.u32 	%r164, [%rd135];
	mul.wide.s32 	%rd136, %r164, 4;
	add.s64 	%rd137, %rd3, %rd136;
	ld.global.u32 	%r165, [%rd137];
	mul.wide.s32 	%rd138, %r165, 4;
	add.s64 	%rd139, %rd3, %rd138;
	ld.global.u32 	%r166, [%rd139];
	mul.wide.s32 	%rd140, %r166, 4;
	add.s64 	%rd141, %rd3, %rd140;
	ld.global.u32 	%r231, [%rd141];
	mul.wide.s32 	%rd142, %r231, 4;
	add.s64 	%rd143, %rd3, %rd142;
	ld.global.u32 	%r230, [%rd143];
$L__BB6_29:
	setp.eq.s32 	%p37, %r94, 0;
	@%p37 bra 	$L__BB6_36;
	and.b32  	%r100, %r210, 3;
	setp.lt.u32 	%p38, %r94, 4;
	mov.u32 	%r229, %r230;
	@%p38 bra 	$L__BB6_32;
	mul.wide.s32 	%rd144, %r230, 4;
	add.s64 	%rd145, %rd3, %rd144;
	ld.global.u32 	%r168, [%rd145];
	mul.wide.s32 	%rd146, %r168, 4;
	add.s64 	%rd147, %rd3, %rd146;
	ld.global.u32 	%r169, [%rd147];
	mul.wide.s32 	%rd148, %r169, 4;
	add.s64 	%rd149, %rd3, %rd148;
	ld.global.u32 	%r231, [%rd149];
	mul.wide.s32 	%rd150, %r231, 4;
	add.s64 	%rd151, %rd3, %rd150;
	ld.global.u32 	%r230, [%rd151];
	mov.u32 	%r229, %r230;
$L__BB6_32:
	setp.eq.s32 	%p39, %r100, 0;
	@%p39 bra 	$L__BB6_36;
	mul.wide.s32 	%rd152, %r229, 4;
	add.s64 	%rd153, %rd3, %rd152;
	ld.global.u32 	%r106, [%rd153];
	setp.eq.s32 	%p40, %r100, 1;
	mov.u32 	%r230, %r106;
	mov.u32 	%r231, %r229;
	@%p40 bra 	$L__BB6_36;
	mul.wide.s32 	%rd154, %r106, 4;
	add.s64 	%rd155, %rd3, %rd154;
	ld.global.u32 	%r107, [%rd155];
	setp.eq.s32 	%p41, %r100, 2;
	mov.u32 	%r230, %r107;
	mov.u32 	%r231, %r106;
	@%p41 bra 	$L__BB6_36;
	mul.wide.s32 	%rd156, %r107, 4;
	add.s64 	%rd157, %rd3, %rd156;
	ld.global.u32 	%r230, [%rd157];
	mov.u32 	%r231, %r107;
$L__BB6_36:
	setp.ne.s32 	%p42, %r80, %r211;
	@%p42 bra 	$L__BB6_38;
	st.global.u32 	[%rd5], %r230;
	mul.wide.s32 	%rd164, %r212, 4;
	add.s64 	%rd165, %rd3, %rd164;
	ld.global.u32 	%r171, [%rd165];
	st.global.u32 	[%rd165], %r211;
	mul.wide.s32 	%rd166, %r231, 4;
	add.s64 	%rd167, %rd3, %rd166;
	st.global.u32 	[%rd167], %r171;
	bra.uni 	$L__BB6_39;
$L__BB6_38:
	mul.wide.s32 	%rd158, %r81, 4;
	add.s64 	%rd159, %rd3, %rd158;
	st.global.u32 	[%rd159], %r230;
	mul.wide.s32 	%rd160, %r212, 4;
	add.s64 	%rd161, %rd3, %rd160;
	ld.global.u32 	%r170, [%rd161];
	st.global.u32 	[%rd161], %r211;
	mul.wide.s32 	%rd162, %r231, 4;
	add.s64 	%rd163, %rd3, %rd162;
	st.global.u32 	[%rd163], %r170;
$L__BB6_39:
	setp.lt.s64 	%p43, %rd175, 0;
	@%p43 bra 	$L__BB6_3;
$L__BB6_40:
	ret;
$L__BB6_41:
	mul.wide.s32 	%rd94, %r218, 4;
	add.s64 	%rd95, %rd3, %rd94;
	ld.global.u32 	%r85, [%rd95];
	setp.eq.s32 	%p31, %r85, %r211;
	mov.u32 	%r81, %r218;
	mov.u32 	%r218, %r85;
	@%p31 bra 	$L__BB6_22;
	bra.uni 	$L__BB6_41;

}


// ===== COMPILED SASS (sm_100) =====

	.target	sm_100

	.elftype	@"ET_EXEC"


//--------------------- .note.nv.tkinfo           --------------------------
	.section	.note.nv.tkinfo,"",@"SHT_NOTE"
	.sectionflags	@"SHF_NOTE_NV_TKINFO"
	.tkinfo
        /*0018*/ 	.word	0x00000002
        /*0030*/ 	.string	""
        /*0030*/ 	.string	"ptxas"
        /*0030*/ 	.string	"Cuda compilation tools, release 13.0, V13.0.88"
        /*0030*/ 	.string	"Build cuda_13.0.r13.0/compiler.36424714_0"
        /*0030*/ 	.string	"-arch sm_100 -m 64 "



//--------------------- .note.nv.cuinfo           --------------------------
	.section	.note.nv.cuinfo,"",@"SHT_NOTE"
	.sectionflags	@"SHF_NOTE_NV_CUINFO"
        /*0018*/ 	.short	0x0002
        /*001a*/ 	.short	0x0064
        /*001c*/ 	.short	0x0082
	.zero		2


//--------------------- .nv.info                  --------------------------
	.section	.nv.info,"",@"SHT_CUDA_INFO"
	.align	4


	//----- nvinfo : EIATTR_REGCOUNT
	.align		4
        /*0000*/ 	.byte	0x04, 0x2f
        /*0002*/ 	.short	(.L_1 - .L_0)
	.align		4
.L_0:
        /*0004*/ 	.word	index@(_Z17inter_swap_kernelPiS_PfS0_S_S_iiS_P9swap_dataS_i)
        /*0008*/ 	.word	0x00000030


	//----- nvinfo : EIATTR_FRAME_SIZE
	.align		4
.L_1:
        /*000c*/ 	.byte	0x04, 0x11
        /*000e*/ 	.short	(.L_3 - .L_2)
	.align		4
.L_2:
        /*0010*/ 	.word	index@($__internal_7_$__cuda_sm20_sqrt_rn_f32_slowpath)
        /*0014*/ 	.word	0x00000000


	//----- nvinfo : EIATTR_FRAME_SIZE
	.align		4
.L_3:
        /*0018*/ 	.byte	0x04, 0x11
        /*001a*/ 	.short	(.L_5 - .L_4)
	.align		4
.L_4:
        /*001c*/ 	.word	index@(_Z17inter_swap_kernelPiS_PfS0_S_S_iiS_P9swap_dataS_i)
        /*0020*/ 	.word	0x00000000


	//----- nvinfo : EIATTR_REGCOUNT
	.align		4
.L_5:
        /*0024*/ 	.byte	0x04, 0x2f
        /*0026*/ 	.short	(.L_7 - .L_6)
	.align		4
.L_6:
        /*0028*/ 	.word	index@(_Z9init_swapP9swap_datai)
        /*002c*/ 	.word	0x00000008


	//----- nvinfo : EIATTR_FRAME_SIZE
	.align		4
.L_7:
        /*0030*/ 	.byte	0x04, 0x11
        /*0032*/ 	.short	(.L_9 - .L_8)
	.align		4
.L_8:
        /*0034*/ 	.word	index@(_Z9init_swapP9swap_datai)
        /*0038*/ 	.word	0x00000000


	//----- nvinfo : EIATTR_REGCOUNT
	.align		4
.L_9:
        /*003c*/ 	.byte	0x04, 0x2f
        /*003e*/ 	.short	(.L_11 - .L_10)
	.align		4
.L_10:
        /*0040*/ 	.word	index@(_Z15relocate_kernelPiS_PfS0_S_S_iiS_P13relocate_dataS_i)
        /*0044*/ 	.word	0x0000002a


	//----- nvinfo : EIATTR_FRAME_SIZE
	.align		4
.L_11:
        /*0048*/ 	.byte	0x04, 0x11
        /*004a*/ 	.short	(.L_13 - .L_12)
	.align		4
.L_12:
        /*004c*/ 	.word	index@($__internal_6_$__cuda_sm20_sqrt_rn_f32_slowpath)
        /*0050*/ 	.word	0x00000000


	//----- nvinfo : EIATTR_FRAME_SIZE
	.align		4
.L_13:
        /*0054*/ 	.byte	0x04, 0x11
        /*0056*/ 	.short	(.L_15 - .L_14)
	.align		4
.L_14:
        /*0058*/ 	.word	index@(_Z15relocate_kernelPiS_PfS0_S_S_iiS_P13relocate_dataS_i)
        /*005c*/ 	.word	0x00000000


	//----- nvinfo : EIATTR_REGCOUNT
	.align		4
.L_15:
        /*0060*/ 	.byte	0x04, 0x2f
        /*0062*/ 	.short	(.L_17 - .L_16)
	.align		4
.L_16:
        /*0064*/ 	.word	index@(_Z13init_relocateP13relocate_datai)
        /*0068*/ 	.word	0x00000008


	//----- nvinfo : EIATTR_FRAME_SIZE
	.align		4
.L_17:
        /*006c*/ 	.byte	0x04, 0x11
        /*006e*/ 	.short	(.L_19 - .L_18)
	.align		4
.L_18:
        /*0070*/ 	.word	index@(_Z13init_relocateP13relocate_datai)
        /*0074*/ 	.word	0x00000000


	//----- nvinfo : EIATTR_REGCOUNT
	.align		4
.L_19:
        /*0078*/ 	.byte	0x04, 0x2f
        /*007a*/ 	.short	(.L_21 - .L_20)
	.align		4
.L_20:
        /*007c*/ 	.word	index@(_Z16three_opt_kernelPiS_S_PfS0_S0_i)
        /*0080*/ 	.word	0x00000038


	//----- nvinfo : EIATTR_FRAME_SIZE
	.align		4
.L_21:
        /*0084*/ 	.byte	0x04, 0x11
        /*0086*/ 	.short	(.L_23 - .L_22)
	.align		4
.L_22:
        /*0088*/ 	.word	index@($__internal_5_$__cuda_sm3x_div_rn_noftz_f32_slowpath)
        /*008c*/ 	.word	0x00000000


	//----- nvinfo : EIATTR_FRAME_SIZE
	.align		4
.L_23:
        /*0090*/ 	.byte	0x04, 0x11
        /*0092*/ 	.short	(.L_25 - .L_24)
	.align		4
.L_24:
        /*0094*/ 	.word	index@($__internal_4_$__cuda_sm20_sqrt_rn_f32_slowpath)
        /*0098*/ 	.word	0x00000000


	//----- nvinfo : EIATTR_FRAME_SIZE
	.align		4
.L_25:
        /*009c*/ 	.byte	0x04, 0x11
        /*009e*/ 	.short	(.L_27 - .L_26)
	.align		4
.L_26:
        /*00a0*/ 	.word	index@(_Z16three_opt_kernelPiS_S_PfS0_S0_i)
        /*00a4*/ 	.word	0x00000000


	//----- nvinfo : EIATTR_REGCOUNT
	.align		4
.L_27:
        /*00a8*/ 	.byte	0x04, 0x2f
        /*00aa*/ 	.short	(.L_29 - .L_28)
	.align		4
.L_28:
        /*00ac*/ 	.word	index@(_Z14two_opt_kernelPiS_S_PfS0_S0_i)
        /*00b0*/ 	.word	0x00000024


	//----- nvinfo : EIATTR_FRAME_SIZE
	.align		4
.L_29:
        /*00b4*/ 	.byte	0x04, 0x11
        /*00b6*/ 	.short	(.L_31 - .L_30)
	.align		4
.L_30:
        /*00b8*/ 	.word	index@($__internal_3_$__cuda_sm3x_div_rn_noftz_f32_slowpath)
        /*00bc*/ 	.word	0x00000000


	//----- nvinfo : EIATTR_FRAME_SIZE
	.align		4
.L_31:
        /*00c0*/ 	.byte	0x04, 0x11
        /*00c2*/ 	.short	(.L_33 - .L_32)
	.align		4
.L_32:
        /*00c4*/ 	.word	index@($__internal_2_$__cuda_sm20_sqrt_rn_f32_slowpath)
        /*00c8*/ 	.word	0x00000000


	//----- nvinfo : EIATTR_FRAME_SIZE
	.align		4
.L_33:
        /*00cc*/ 	.byte	0x04, 0x11
        /*00ce*/ 	.short	(.L_35 - .L_34)
	.align		4
.L_34:
        /*00d0*/ 	.word	index@(_Z14two_opt_kernelPiS_S_PfS0_S0_i)
        /*00d4*/ 	.word	0x00000000


	//----- nvinfo : EIATTR_REGCOUNT
	.align		4
.L_35:
        /*00d8*/ 	.byte	0x04, 0x2f
        /*00da*/ 	.short	(.L_37 - .L_36)
	.align		4
.L_36:
        /*00dc*/ 	.word	index@(_Z13or_opt_kernelPiS_S_PfS0_S0_i)
        /*00e0*/ 	.word	0x00000038


	//----- nvinfo : EIATTR_FRAME_SIZE
	.align		4
.L_37:
        /*00e4*/ 	.byte	0x04, 0x11
        /*00e6*/ 	.short	(.L_39 - .L_38)
	.align		4
.L_38:
        /*00e8*/ 	.word	index@($__internal_1_$__cuda_sm3x_div_rn_noftz_f32_slowpath)
        /*00ec*/ 	.word	0x00000000


	//----- nvinfo : EIATTR_FRAME_SIZE
	.align		4
.L_39:
        /*00f0*/ 	.byte	0x04, 0x11
        /*00f2*/ 	.short	(.L_41 - .L_40)
	.align		4
.L_40:
        /*00f4*/ 	.word	index@($__internal_0_$__cuda_sm20_sqrt_rn_f32_slowpath)
        /*00f8*/ 	.word	0x00000000


	//----- nvinfo : EIATTR_FRAME_SIZE
	.align		4
.L_41:
        /*00fc*/ 	.byte	0x04, 0x11
        /*00fe*/ 	.short	(.L_43 - .L_42)
	.align		4
.L_42:
        /*0100*/ 	.word	index@(_Z13or_opt_kernelPiS_S_PfS0_S0_i)
        /*0104*/ 	.word	0x00000000


	//----- nvinfo : EIATTR_MIN_STACK_SIZE
	.align		4
.L_43:
        /*0108*/ 	.byte	0x04, 0x12
        /*010a*/ 	.short	(.L_45 - .L_44)
	.align		4
.L_44:
        /*010c*/ 	.word	index@(_Z13or_opt_kernelPiS_S_PfS0_S0_i)
        /*0110*/ 	.word	0x00000000


	//----- nvinfo : EIATTR_MIN_STACK_SIZE
	.align		4
.L_45:
        /*0114*/ 	.byte	0x04, 0x12
        /*0116*/ 	.short	(.L_47 - .L_46)
	.align		4
.L_46:
        /*0118*/ 	.word	index@(_Z14two_opt_kernelPiS_S_PfS0_S0_i)
        /*011c*/ 	.word	0x00000000


	//----- nvinfo : EIATTR_MIN_STACK_SIZE
	.align		4
.L_47:
        /*0120*/ 	.byte	0x04, 0x12
        /*0122*/ 	.short	(.L_49 - .L_48)
	.align		4
.L_48:
        /*0124*/ 	.word	index@(_Z16three_opt_kernelPiS_S_PfS0_S0_i)
        /*0128*/ 	.word	0x00000000


	//----- nvinfo : EIATTR_MIN_STACK_SIZE
	.align		4
.L_49:
        /*012c*/ 	.byte	0x04, 0x12
        /*012e*/ 	.short	(.L_51 - .L_50)
	.align		4
.L_50:
        /*0130*/ 	.word	index@(_Z13init_relocateP13relocate_datai)
        /*0134*/ 	.word	0x00000000


	//----- nvinfo : EIATTR_MIN_STACK_SIZE
	.align		4
.L_51:
        /*0138*/ 	.byte	0x04, 0x12
        /*013a*/ 	.short	(.L_53 - .L_52)
	.align		4
.L_52:
        /*013c*/ 	.word	index@(_Z15relocate_kernelPiS_PfS0_S_S_iiS_P13relocate_dataS_i)
        /*0140*/ 	.word	0x00000000


	//----- nvinfo : EIATTR_MIN_STACK_SIZE
	.align		4
.L_53:
        /*0144*/ 	.byte	0x04, 0x12
        /*0146*/ 	.short	(.L_55 - .L_54)
	.align		4
.L_54:
        /*0148*/ 	.word	index@(_Z9init_swapP9swap_datai)
        /*014c*/ 	.word	0x00000000


	//----- nvinfo : EIATTR_MIN_STACK_SIZE
	.align		4
.L_55:
        /*0150*/ 	.byte	0x04, 0x12
        /*0152*/ 	.short	(.L_57 - .L_56)
	.align		4
.L_56:
        /*0154*/ 	.word	index@(_Z17inter_swap_kernelPiS_PfS0_S_S_iiS_P9swap_dataS_i)
        /*0158*/ 	.word	0x00000000
.L_57:


//--------------------- .nv.compat                --------------------------
	.section	.nv.compat,"",@"SHT_CUDA_COMPAT_INFO"
	.align	4
        /*0000*/ 	.byte	0x02, 0x09, 0x00, 0x00, 0x02, 0x02, 0x01, 0x00, 0x02, 0x05, 0x05, 0x00, 0x03, 0x07, 0x01, 0x01
        /*0010*/ 	.byte	0x02, 0x03, 0x00, 0x00, 0x02, 0x06, 0x01, 0x00, 0x04, 0x0b, 0x08, 0x00, 0x01, 0x00, 0x00, 0x00
        /*0020*/ 	.byte	0x00, 0x00, 0x00, 0x00


//--------------------- .nv.info._Z13or_opt_kernelPiS_S_PfS0_S0_i --------------------------
	.section	.nv.info._Z13or_opt_kernelPiS_S_PfS0_S0_i,"",@"SHT_CUDA_INFO"
	.sectionflags	@""
	.align	4


	//----- nvinfo : EIATTR_CUDA_API_VERSION
	.align		4
        /*0000*/ 	.byte	0x04, 0x37
        /*0002*/ 	.short	(.L_59 - .L_58)
.L_58:
        /*0004*/ 	.word	0x00000082


	//----- nvinfo : EIATTR_KPARAM_INFO
	.align		4
.L_59:
        /*0008*/ 	.byte	0x04, 0x17
        /*000a*/ 	.short	(.L_61 - .L_60)
.L_60:
        /*000c*/ 	.word	0x00000000
        /*0010*/ 	.short	0x0006
        /*0012*/ 	.short	0x0030
        /*0014*/ 	.byte	0x00, 0xf0, 0x11, 0x00


	//----- nvinfo : EIATTR_KPARAM_INFO
	.align		4
.L_61:
        /*0018*/ 	.byte	0x04, 0x17
        /*001a*/ 	.short	(.L_63 - .L_62)
.L_62:
        /*001c*/ 	.word	0x00000000
        /*0020*/ 	.short	0x0005
        /*0022*/ 	.short	0x0028
        /*0024*/ 	.byte	0x00, 0xf5, 0x21, 0x00


	//----- nvinfo : EIATTR_KPARAM_INFO
	.align		4
.L_63:
        /*0028*/ 	.byte	0x04, 0x17
        /*002a*/ 	.short	(.L_65 - .L_64)
.L_64:
        /*002c*/ 	.word	0x00000000
        /*0030*/ 	.short	0x0004
        /*0032*/ 	.short	0x0020
        /*0034*/ 	.byte	0x00, 0xf5, 0x21, 0x00


	//----- nvinfo : EIATTR_KPARAM_INFO
	.align		4
.L_65:
        /*0038*/ 	.byte	0x04, 0x17
        /*003a*/ 	.short	(.L_67 - .L_66)
.L_66:
        /*003c*/ 	.word	0x00000000
        /*0040*/ 	.short	0x0003
        /*0042*/ 	.short	0x0018
        /*0044*/ 	.byte	0x00, 0xf5, 0x21, 0x00


	//----- nvinfo : EIATTR_KPARAM_INFO
	.align		4
.L_67:
        /*0048*/ 	.byte	0x04, 0x17
        /*004a*/ 	.short	(.L_69 - .L_68)
.L_68:
        /*004c*/ 	.word	0x00000000
        /*0050*/ 	.short	0x0002
        /*0052*/ 	.short	0x0010
        /*0054*/ 	.byte	0x00, 0xf5, 0x21, 0x00


	//----- nvinfo : EIATTR_KPARAM_INFO
	.align		4
.L_69:
        /*0058*/ 	.byte	0x04, 0x17
        /*005a*/ 	.short	(.L_71 - .L_70)
.L_70:
        /*005c*/ 	.word	0x00000000
        /*0060*/ 	.short	0x0001
        /*0062*/ 	.short	0x0008
        /*0064*/ 	.byte	0x00, 0xf5, 0x21, 0x00


	//----- nvinfo : EIATTR_KPARAM_INFO
	.align		4
.L_71:
        /*0068*/ 	.byte	0x04, 0x17
        /*006a*/ 	.short	(.L_73 - .L_72)
.L_72:
        /*006c*/ 	.word	0x00000000
        /*0070*/ 	.short	0x0000
        /*0072*/ 	.short	0x0000
        /*0074*/ 	.byte	0x00, 0xf5, 0x21, 0x00


	//----- nvinfo : EIATTR_SPARSE_MMA_MASK
	.align		4
.L_73:
        /*0078*/ 	.byte	0x03, 0x50
        /*007a*/ 	.short	0x0000


	//----- nvinfo : EIATTR_MAXREG_COUNT
	.align		4
        /*007c*/ 	.byte	0x03, 0x1b
        /*007e*/ 	.short	0x00ff


	//----- nvinfo : EIATTR_MERCURY_ISA_VERSION
	.align		4
        /*0080*/ 	.byte	0x03, 0x5f
        /*0082*/ 	.short	0x0101


	//----- nvinfo : EIATTR_VRC_CTA_INIT_COUNT
	.align		4
        /*0084*/ 	.byte	0x02, 0x4a
	.zero		1
	.zero		1


	//----- nvinfo : EIATTR_EXIT_INSTR_OFFSETS
	.align		4
        /*0088*/ 	.byte	0x04, 0x1c
        /*008a*/ 	.short	(.L_75 - .L_74)


	//   ....[0]....
.L_74:
        /*008c*/ 	.word	0x00000060


	//   ....[1]....
        /*0090*/ 	.word	0x000000c0


	//   ....[2]....
        /*0094*/ 	.word	0x00003a60


	//----- nvinfo : EIATTR_CRS_STACK_SIZE
	.align		4
.L_75:
        /*0098*/ 	.byte	0x04, 0x1e
        /*009a*/ 	.short	(.L_77 - .L_76)
.L_76:
        /*009c*/ 	.word	0x00000000


	//----- nvinfo : EIATTR_CBANK_PARAM_SIZE
	.align		4
.L_77:
        /*00a0*/ 	.byte	0x03, 0x19
        /*00a2*/ 	.short	0x0034


	//----- nvinfo : EIATTR_PARAM_CBANK
	.align		4
        /*00a4*/ 	.byte	0x04, 0x0a
        /*00a6*/ 	.short	(.L_79 - .L_78)
	.align		4
.L_78:
        /*00a8*/ 	.word	index@(.nv.constant0._Z13or_opt_kernelPiS_S_PfS0_S0_i)
        /*00ac*/ 	.short	0x0380
        /*00ae*/ 	.short	0x0034


	//----- nvinfo : EIATTR_SW_WAR
	.align		4
.L_79:
        /*00b0*/ 	.byte	0x04, 0x36
        /*00b2*/ 	.short	(.L_81 - .L_80)
.L_80:
        /*00b4*/ 	.word	0x00000008
.L_81:


//--------------------- .nv.info._Z14two_opt_kernelPiS_S_PfS0_S0_i --------------------------
	.section	.nv.info._Z14two_opt_kernelPiS_S_PfS0_S0_i,"",@"SHT_CUDA_INFO"
	.sectionflags	@""
	.align	4


	//----- nvinfo : EIATTR_CUDA_API_VERSION
	.align		4
        /*0000*/ 	.byte	0x04, 0x37
        /*0002*/ 	.short	(.L_83 - .L_82)
.L_82:
        /*0004*/ 	.word	0x00000082


	//----- nvinfo : EIATTR_KPARAM_INFO
	.align		4
.L_83:
        /*0008*/ 	.byte	0x04, 0x17
        /*000a*/ 	.short	(.L_85 - .L_84)
.L_84:
        /*000c*/ 	.word	0x00000000
        /*0010*/ 	.short	0x0006
        /*0012*/ 	.short	0x0030
        /*0014*/ 	.byte	0x00, 0xf0, 0x11, 0x00


	//----- nvinfo : EIATTR_KPARAM_INFO
	.align		4
.L_85:
        /*0018*/ 	.byte	0x04, 0x17
        /*001a*/ 	.short	(.L_87 - .L_86)
.L_86:
        /*001c*/ 	.word	0x00000000
        /*0020*/ 	.short	0x0005
        /*0022*/ 	.short	0x0028
        /*0024*/ 	.byte	0x00, 0xf5, 0x21, 0x00


	//----- nvinfo : EIATTR_KPARAM_INFO
	.align		4
.L_87:
        /*0028*/ 	.byte	0x04, 0x17
        /*002a*/ 	.short	(.L_89 - .L_88)
.L_88:
        /*002c*/ 	.word	0x00000000
        /*0030*/ 	.short	0x0004
        /*0032*/ 	.short	0x0020
        /*0034*/ 	.byte	0x00, 0xf5, 0x21, 0x00


	//----- nvinfo : EIATTR_KPARAM_INFO
	.align		4
.L_89:
        /*0038*/ 	.byte	0x04, 0x17
        /*003a*/ 	.short	(.L_91 - .L_90)
.L_90:
        /*003c*/ 	.word	0x00000000
        /*0040*/ 	.short	0x0003
        /*0042*/ 	.short	0x0018
        /*0044*/ 	.byte	0x00, 0xf5, 0x21, 0x00


	//----- nvinfo : EIATTR_KPARAM_INFO
	.align		4
.L_91:
        /*0048*/ 	.byte	0x04, 0x17
        /*004a*/ 	.short	(.L_93 - .L_92)
.L_92:
        /*004c*/ 	.word	0x00000000
        /*0050*/ 	.short	0x0002
        /*0052*/ 	.short	0x0010
        /*0054*/ 	.byte	0x00, 0xf5, 0x21, 0x00


	//----- nvinfo : EIATTR_KPARAM_INFO
	.align		4
.L_93:
        /*0058*/ 	.byte	0x04, 0x17
        /*005a*/ 	.short	(.L_95 - .L_94)
.L_94:
        /*005c*/ 	.word	0x00000000
        /*0060*/ 	.short	0x0001
        /*0062*/ 	.short	0x0008
        /*0064*/ 	.byte	0x00, 0xf5, 0x21, 0x00


	//----- nvinfo : EIATTR_KPARAM_INFO
	.align		4
.L_95:
        /*0068*/ 	.byte	0x04, 0x17
        /*006a*/ 	.short	(.L_97 - .L_96)
.L_96:
        /*006c*/ 	.word	0x00000000
        /*0070*/ 	.short	0x0000
        /*0072*/ 	.short	0x0000
        /*0074*/ 	.byte	0x00, 0xf5, 0x21, 0x00


	//----- nvinfo : EIATTR_SPARSE_MMA_MASK
	.align		4
.L_97:
        /*0078*/ 	.byte	0x03, 0x50
        /*007a*/ 	.short	0x0000


	//----- nvinfo : EIATTR_MAXREG_COUNT
	.align		4
        /*007c*/ 	.byte	0x03, 0x1b
        /*007e*/ 	.short	0x00ff


	//----- nvinfo : EIATTR_MERCURY_ISA_VERSION
	.align		4
        /*0080*/ 	.byte	0x03, 0x5f
        /*0082*/ 	.short	0x0101


	//----- nvinfo : EIATTR_VRC_CTA_INIT_COUNT
	.align		4
        /*0084*/ 	.byte	0x02, 0x4a
	.zero		1
	.zero		1


	//----- nvinfo : EIATTR_EXIT_INSTR_OFFSETS
	.align		4
        /*0088*/ 	.byte	0x04, 0x1c
        /*008a*/ 	.short	(.L_99 - .L_98)


	//   ....[0]....
.L_98:
        /*008c*/ 	.word	0x00000070


	//   ....[1]....
        /*0090*/ 	.word	0x000000d0


	//   ....[2]....
        /*0094*/ 	.word	0x00000a00


	//----- nvinfo : EIATTR_CRS_STACK_SIZE
	.align		4
.L_99:
        /*0098*/ 	.byte	0x04, 0x1e
        /*009a*/ 	.short	(.L_101 - .L_100)
.L_100:
        /*009c*/ 	.word	0x00000000


	//----- nvinfo : EIATTR_CBANK_PARAM_SIZE
	.align		4
.L_101:
        /*00a0*/ 	.byte	0x03, 0x19
        /*00a2*/ 	.short	0x0034


	//----- nvinfo : EIATTR_PARAM_CBANK
	.align		4
        /*00a4*/ 	.byte	0x04, 0x0a
        /*00a6*/ 	.short	(.L_103 - .L_102)
	.align		4
.L_102:
        /*00a8*/ 	.word	index@(.nv.constant0._Z14two_opt_kernelPiS_S_PfS0_S0_i)
        /*00ac*/ 	.short	0x0380
        /*00ae*/ 	.short	0x0034


	//----- nvinfo : EIATTR_SW_WAR
	.align		4
.L_103:
        /*00b0*/ 	.byte	0x04, 0x36
        /*00b2*/ 	.short	(.L_105 - .L_104)
.L_104:
        /*00b4*/ 	.word	0x00000008
.L_105:


//--------------------- .nv.info._Z16three_opt_kernelPiS_S_PfS0_S0_i --------------------------
	.section	.nv.info._Z16three_opt_kernelPiS_S_PfS0_S0_i,"",@"SHT_CUDA_INFO"
	.sectionflags	@""
	.align	4


	//----- nvinfo : EIATTR_CUDA_API_VERSION
	.align		4
        /*0000*/ 	.byte	0x04, 0x37
        /*0002*/ 	.short	(.L_107 - .L_106)
.L_106:
        /*0004*/ 	.word	0x00000082


	//----- nvinfo : EIATTR_KPARAM_INFO
	.align		4
.L_107:
        /*0008*/ 	.byte	0x04, 0x17
        /*000a*/ 	.short	(.L_109 - .L_108)
.L_108:
        /*000c*/ 	.word	0x00000000
        /*0010*/ 	.short	0x0006
        /*0012*/ 	.short	0x0030
        /*0014*/ 	.byte	0x00, 0xf0, 0x11, 0x00


	//----- nvinfo : EIATTR_KPARAM_INFO
	.align		4
.L_109:
        /*0018*/ 	.byte	0x04, 0x17
        /*001a*/ 	.short	(.L_111 - .L_110)
.L_110:
        /*001c*/ 	.word	0x00000000
        /*0020*/ 	.short	0x0005
        /*0022*/ 	.short	0x0028
        /*0024*/ 	.byte	0x00, 0xf5, 0x21, 0x00


	//----- nvinfo : EIATTR_KPARAM_INFO
	.align		4
.L_111:
        /*0028*/ 	.byte	0x04, 0x17
        /*002a*/ 	.short	(.L_113 - .L_112)
.L_112:
        /*002c*/ 	.word	0x00000000
        /*0030*/ 	.short	0x0004
        /*0032*/ 	.short	0x0020
        /*0034*/ 	.byte	0x00, 0xf5, 0x21, 0x00


	//----- nvinfo : EIATTR_KPARAM_INFO
	.align		4
.L_113:
        /*0038*/ 	.byte	0x04, 0x17
        /*003a*/ 	.short	(.L_115 - .L_114)
.L_114:
        /*003c*/ 	.word	0x00000000
        /*0040*/ 	.short	0x0003
        /*0042*/ 	.short	0x0018
        /*0044*/ 	.byte	0x00, 0xf5, 0x21, 0x00


	//----- nvinfo : EIATTR_KPARAM_INFO
	.align		4
.L_115:
        /*0048*/ 	.byte	0x04, 0x17
        /*004a*/ 	.short	(.L_117 - .L_116)
.L_116:
        /*004c*/ 	.word	0x00000000
        /*0050*/ 	.short	0x0002
        /*0052*/ 	.short	0x0010
        /*0054*/ 	.byte	0x00, 0xf5, 0x21, 0x00


	//----- nvinfo : EIATTR_KPARAM_INFO
	.align		4
.L_117:
        /*0058*/ 	.byte	0x04, 0x17
        /*005a*/ 	.short	(.L_119 - .L_118)
.L_118:
        /*005c*/ 	.word	0x00000000
        /*0060*/ 	.short	0x0001
        /*0062*/ 	.short	0x0008
        /*0064*/ 	.byte	0x00, 0xf5, 0x21, 0x00


	//----- nvinfo : EIATTR_KPARAM_INFO
	.align		4
.L_119:
        /*0068*/ 	.byte	0x04, 0x17
        /*006a*/ 	.short	(.L_121 - .L_120)
.L_120:
        /*006c*/ 	.word	0x00000000
        /*0070*/ 	.short	0x0000
        /*0072*/ 	.short	0x0000
        /*0074*/ 	.byte	0x00, 0xf5, 0x21, 0x00


	//----- nvinfo : EIATTR_SPARSE_MMA_MASK
	.align		4
.L_121:
        /*0078*/ 	.byte	0x03, 0x50
        /*007a*/ 	.short	0x0000


	//----- nvinfo : EIATTR_MAXREG_COUNT
	.align		4
        /*007c*/ 	.byte	0x03, 0x1b
        /*007e*/ 	.short	0x00ff


	//----- nvinfo : EIATTR_MERCURY_ISA_VERSION
	.align		4
        /*0080*/ 	.byte	0x03, 0x5f
        /*0082*/ 	.short	0x0101


	//----- nvinfo : EIATTR_VRC_CTA_INIT_COUNT
	.align		4
        /*0084*/ 	.byte	0x02, 0x4a
	.zero		1
	.zero		1


	//----- nvinfo : EIATTR_EXIT_INSTR_OFFSETS
	.align		4
        /*0088*/ 	.byte	0x04, 0x1c
        /*008a*/ 	.short	(.L_123 - .L_122)


	//   ....[0]....
.L_122:
        /*008c*/ 	.word	0x00000070


	//   ....[1]....
        /*0090*/ 	.word	0x000000d0


	//   ....[2]....
        /*0094*/ 	.word	0x00002d10


	//----- nvinfo : EIATTR_CRS_STACK_SIZE
	.align		4
.L_123:
        /*0098*/ 	.byte	0x04, 0x1e
        /*009a*/ 	.short	(.L_125 - .L_124)
.L_124:
        /*009c*/ 	.word	0x00000000


	//----- nvinfo : EIATTR_CBANK_PARAM_SIZE
	.align		4
.L_125:
        /*00a0*/ 	.byte	0x03, 0x19
        /*00a2*/ 	.short	0x0034


	//----- nvinfo : EIATTR_PARAM_CBANK
	.align		4
        /*00a4*/ 	.byte	0x04, 0x0a
        /*00a6*/ 	.short	(.L_127 - .L_126)
	.align		4
.L_126:
        /*00a8*/ 	.word	index@(.nv.constant0._Z16three_opt_kernelPiS_S_PfS0_S0_i)
        /*00ac*/ 	.short	0x0380
        /*00ae*/ 	.short	0x0034


	//----- nvinfo : EIATTR_SW_WAR
	.align		4
.L_127:
        /*00b0*/ 	.byte	0x04, 0x36
        /*00b2*/ 	.short	(.L_129 - .L_128)
.L_128:
        /*00b4*/ 	.word	0x00000008
.L_129:


//--------------------- .nv.info._Z13init_relocateP13relocate_datai --------------------------
	.section	.nv.info._Z13init_relocateP13relocate_datai,"",@"SHT_CUDA_INFO"
	.sectionflags	@""
	.align	4


	//----- nvinfo : EIATTR_CUDA_API_VERSION
	.align		4
        /*0000*/ 	.byte	0x04, 0x37
        /*0002*/ 	.short	(.L_131 - .L_130)
.L_130:
        /*0004*/ 	.word	0x00000082


	//----- nvinfo : EIATTR_KPARAM_INFO
	.align		4
.L_131:
        /*0008*/ 	.byte	0x04, 0x17
        /*000a*/ 	.short	(.L_133 - .L_132)
.L_132:
        /*000c*/ 	.word	0x00000000
        /*0010*/ 	.short	0x0001
        /*0012*/ 	.short	0x0008
        /*0014*/ 	.byte	0x00, 0xf0, 0x11, 0x00


	//----- nvinfo : EIATTR_KPARAM_INFO
	.align		4
.L_133:
        /*0018*/ 	.byte	0x04, 0x17
        /*001a*/ 	.short	(.L_135 - .L_134)
.L_134:
        /*001c*/ 	.word	0x00000000
        /*0020*/ 	.short	0x0000
        /*0022*/ 	.short	0x0000
        /*0024*/ 	.byte	0x00, 0xf5, 0x21, 0x00


	//----- nvinfo : EIATTR_SPARSE_MMA_MASK
	.align		4
.L_135:
        /*0028*/ 	.byte	0x03, 0x50
        /*002a*/ 	.short	0x0000


	//----- nvinfo : EIATTR_MAXREG_COUNT
	.align		4
        /*002c*/ 	.byte	0x03, 0x1b
        /*002e*/ 	.short	0x00ff


	//----- nvinfo : EIATTR_MERCURY_ISA_VERSION
	.align		4
        /*0030*/ 	.byte	0x03, 0x5f
        /*0032*/ 	.short	0x0101


	//----- nvinfo : EIATTR_VRC_CTA_INIT_COUNT
	.align		4
        /*0034*/ 	.byte	0x02, 0x4a
	.zero		1
	.zero		1


	//----- nvinfo : EIATTR_EXIT_INSTR_OFFSETS
	.align		4
        /*0038*/ 	.byte	0x04, 0x1c
        /*003a*/ 	.short	(.L_137 - .L_136)


	//   ....[0]....
.L_136:
        /*003c*/ 	.word	0x00000070


	//   ....[1]....
        /*0040*/ 	.word	0x000000c0


	//----- nvinfo : EIATTR_CBANK_PARAM_SIZE
	.align		4
.L_137:
        /*0044*/ 	.byte	0x03, 0x19
        /*0046*/ 	.short	0x000c


	//----- nvinfo : EIATTR_PARAM_CBANK
	.align		4
        /*0048*/ 	.byte	0x04, 0x0a
        /*004a*/ 	.short	(.L_139 - .L_138)
	.align		4
.L_138:
        /*004c*/ 	.word	index@(.nv.constant0._Z13init_relocateP13relocate_datai)
        /*0050*/ 	.short	0x0380
        /*0052*/ 	.short	0x000c


	//----- nvinfo : EIATTR_SW_WAR
	.align		4
.L_139:
        /*0054*/ 	.byte	0x04, 0x36
        /*0056*/ 	.short	(.L_141 - .L_140)
.L_140:
        /*0058*/ 	.word	0x00000008
.L_141:


//--------------------- .nv.info._Z15relocate_kernelPiS_PfS0_S_S_iiS_P13relocate_dataS_i --------------------------
	.section	.nv.info._Z15relocate_kernelPiS_PfS0_S_S_iiS_P13relocate_dataS_i,"",@"SHT_CUDA_INFO"
	.sectionflags	@""
	.align	4


	//----- nvinfo : EIATTR_CUDA_API_VERSION
	.align		4
        /*0000*/ 	.byte	0x04, 0x37
        /*0002*/ 	.short	(.L_143 - .L_142)
.L_142:
        /*0004*/ 	.word	0x00000082


	//----- nvinfo : EIATTR_KPARAM_INFO
	.align		4
.L_143:
        /*0008*/ 	.byte	0x04, 0x17
        /*000a*/ 	.short	(.L_145 - .L_144)
.L_144:
        /*000c*/ 	.word	0x00000000
        /*0010*/ 	.short	0x000b
        /*0012*/ 	.short	0x0050
        /*0014*/ 	.byte	0x00, 0xf0, 0x11, 0x00


	//----- nvinfo : EIATTR_KPARAM_INFO
	.align		4
.L_145:
        /*0018*/ 	.byte	0x04, 0x17
        /*001a*/ 	.short	(.L_147 - .L_146)
.L_146:
        /*001c*/ 	.word	0x00000000
        /*0020*/ 	.short	0x000a
        /*0022*/ 	.short	0x0048
        /*0024*/ 	.byte	0x00, 0xf5, 0x21, 0x00


	//----- nvinfo : EIATTR_KPARAM_INFO
	.align		4
.L_147:
        /*0028*/ 	.byte	0x04, 0x17
        /*002a*/ 	.short	(.L_149 - .L_148)
.L_148:
        /*002c*/ 	.word	0x00000000
        /*0030*/ 	.short	0x0009
        /*0032*/ 	.short	0x0040
        /*0034*/ 	.byte	0x00, 0xf5, 0x21, 0x00


	//----- nvinfo : EIATTR_KPARAM_INFO
	.align		4
.L_149:
        /*0038*/ 	.byte	0x04, 0x17
        /*003a*/ 	.short	(.L_151 - .L_150)
.L_150:
        /*003c*/ 	.word	0x00000000
        /*0040*/ 	.short	0x0008
        /*0042*/ 	.short	0x0038
        /*0044*/ 	.byte	0x00, 0xf5, 0x21, 0x00


	//----- nvinfo : EIATTR_KPARAM_INFO
	.align		4
.L_151:
        /*0048*/ 	.byte	0x04, 0x17
        /*004a*/ 	.short	(.L_153 - .L_152)
.L_152:
        /*004c*/ 	.word	0x00000000
        /*0050*/ 	.short	0x0007
        /*0052*/ 	.short	0x0034
        /*0054*/ 	.byte	0x00, 0xf0, 0x11, 0x00


	//----- nvinfo : EIATTR_KPARAM_INFO
	.align		4
.L_153:
        /*0058*/ 	.byte	0x04, 0x17
        /*005a*/ 	.short	(.L_155 - .L_154)
.L_154:
        /*005c*/ 	.word	0x00000000
        /*0060*/ 	.short	0x0006
        /*0062*/ 	.short	0x0030
        /*0064*/ 	.byte	0x00, 0xf0, 0x11, 0x00


	//----- nvinfo : EIATTR_KPARAM_INFO
	.align		4
.L_155:
        /*0068*/ 	.byte	0x04, 0x17
        /*006a*/ 	.short	(.L_157 - .L_156)
.L_156:
        /*006c*/ 	.word	0x00000000
        /*0070*/ 	.short	0x0005
        /*0072*/ 	.short	0x0028
        /*0074*/ 	.byte	0x00, 0xf5, 0x21, 0x00


	//----- nvinfo : EIATTR_KPARAM_INFO
	.align		4
.L_157:
        /*0078*/ 	.byte	0x04, 0x17
        /*007a*/ 	.short	(.L_159 - .L_158)
.L_158:
        /*007c*/ 	.word	0x00000000
        /*0080*/ 	.short	0x0004
        /*0082*/ 	.short	0x0020
        /*0084*/ 	.byte	0x00, 0xf5, 0x21, 0x00


	//----- nvinfo : EIATTR_KPARAM_INFO
	.align		4
.L_159:
        /*0088*/ 	.byte	0x04, 0x17
        /*008a*/ 	.short	(.L_161 - .L_160)
.L_160:
        /*008c*/ 	.word	0x00000000
        /*0090*/ 	.short	0x0003
        /*0092*/ 	.short	0x0018
        /*0094*/ 	.byte	0x00, 0xf5, 0x21, 0x00


	//----- nvinfo : EIATTR_KPARAM_INFO
	.align		4
.L_161:
        /*0098*/ 	.byte	0x04, 0x17
        /*009a*/ 	.short	(.L_163 - .L_162)
.L_162:
        /*009c*/ 	.word	0x00000000
        /*00a0*/ 	.short	0x0002
        /*00a2*/ 	.short	0x0010
        /*00a4*/ 	.byte	0x00, 0xf5, 0x21, 0x00


	//----- nvinfo : EIATTR_KPARAM_INFO
	.align		4
.L_163:
        /*00a8*/ 	.byte	0x04, 0x17
        /*00aa*/ 	.short	(.L_165 - .L_164)
.L_164:
        /*00ac*/ 	.word	0x00000000
        /*00b0*/ 	.short	0x0001
        /*00b2*/ 	.short	0x0008
        /*00b4*/ 	.byte	0x00, 0xf5, 0x21, 0x00


	//----- nvinfo : EIATTR_KPARAM_INFO
	.align		4
.L_165:
        /*00b8*/ 	.byte	0x04, 0x17
        /*00ba*/ 	.short	(.L_167 - .L_166)
.L_166:
        /*00bc*/ 	.word	0x00000000
        /*00c0*/ 	.short	0x0000
        /*00c2*/ 	.short	0x0000
        /*00c4*/ 	.byte	0x00, 0xf5, 0x21, 0x00


	//----- nvinfo : EIATTR_SPARSE_MMA_MASK
	.align		4
.L_167:
        /*00c8*/ 	.byte	0x03, 0x50
        /*00ca*/ 	.short	0x0000


	//----- nvinfo : EIATTR_MAXREG_COUNT
	.align		4
        /*00cc*/ 	.byte	0x03, 0x1b
        /*00ce*/ 	.short	0x00ff


	//----- nvinfo : EIATTR_EXTERNS
	.align		4
        /*00d0*/ 	.byte	0x04, 0x0f
        /*00d2*/ 	.short	(.L_169 - .L_168)


	//   ....[0]....
	.align		4
.L_168:
        /*00d4*/ 	.word	index@(malloc)


	//   ....[1]....
	.align		4
        /*00d8*/ 	.word	index@(free)


	//----- nvinfo : EIATTR_MERCURY_ISA_VERSION
	.align		4
.L_169:
        /*00dc*/ 	.byte	0x03, 0x5f
        /*00de*/ 	.short	0x0101


	//----- nvinfo : EIATTR_VRC_CTA_INIT_COUNT
	.align		4
        /*00e0*/ 	.byte	0x02, 0x4a
	.zero		1
	.zero		1


	//----- nvinfo : EIATTR_SYSCALL_OFFSETS
	.align		4
        /*00e4*/ 	.byte	0x04, 0x46
        /*00e6*/ 	.short	(.L_171 - .L_170)


	//   ....[0]....
.L_170:
        /*00e8*/ 	.word	0x00000060


	//   ....[1]....
        /*00ec*/ 	.word	0x000026c0


	//----- nvinfo : EIATTR_EXIT_INSTR_OFFSETS
	.align		4
.L_171:
        /*00f0*/ 	.byte	0x04, 0x1c
        /*00f2*/ 	.short	(.L_173 - .L_172)


	//   ....[0]....
.L_172:
        /*00f4*/ 	.word	0x000026d0


	//----- nvinfo : EIATTR_CRS_STACK_SIZE
	.align		4
.L_173:
        /*00f8*/ 	.byte	0x04, 0x1e
        /*00fa*/ 	.short	(.L_175 - .L_174)
.L_174:
        /*00fc*/ 	.word	0x00000000


	//----- nvinfo : EIATTR_CBANK_PARAM_SIZE
	.align		4
.L_175:
        /*0100*/ 	.byte	0x03, 0x19
        /*0102*/ 	.short	0x0054


	//----- nvinfo : EIATTR_PARAM_CBANK
	.align		4
        /*0104*/ 	.byte	0x04, 0x0a
        /*0106*/ 	.short	(.L_177 - .L_176)
	.align		4
.L_176:
        /*0108*/ 	.word	index@(.nv.constant0._Z15relocate_kernelPiS_PfS0_S_S_iiS_P13relocate_dataS_i)
        /*010c*/ 	.short	0x0380
        /*010e*/ 	.short	0x0054


	//----- nvinfo : EIATTR_SW_WAR
	.align		4
.L_177:
        /*0110*/ 	.byte	0x04, 0x36
        /*0112*/ 	.short	(.L_179 - .L_178)
.L_178:
        /*0114*/ 	.word	0x00000008
.L_179:


//--------------------- .nv.info._Z9init_swapP9swap_datai --------------------------
	.section	.nv.info._Z9init_swapP9swap_datai,"",@"SHT_CUDA_INFO"
	.sectionflags	@""
	.align	4


	//----- nvinfo : EIATTR_CUDA_API_VERSION
	.align		4
        /*0000*/ 	.byte	0x04, 0x37
        /*0002*/ 	.short	(.L_181 - .L_180)
.L_180:
        /*0004*/ 	.word	0x00000082


	//----- nvinfo : EIATTR_KPARAM_INFO
	.align		4
.L_181:
        /*0008*/ 	.byte	0x04, 0x17
        /*000a*/ 	.short	(.L_183 - .L_182)
.L_182:
        /*000c*/ 	.word	0x00000000
        /*0010*/ 	.short	0x0001
        /*0012*/ 	.short	0x0008
        /*0014*/ 	.byte	0x00, 0xf0, 0x11, 0x00


	//----- nvinfo : EIATTR_KPARAM_INFO
	.align		4
.L_183:
        /*0018*/ 	.byte	0x04, 0x17
        /*001a*/ 	.short	(.L_185 - .L_184)
.L_184:
        /*001c*/ 	.word	0x00000000
        /*0020*/ 	.short	0x0000
        /*0022*/ 	.short	0x0000
        /*0024*/ 	.byte	0x00, 0xf5, 0x21, 0x00


	//----- nvinfo : EIATTR_SPARSE_MMA_MASK
	.align		4
.L_185:
        /*0028*/ 	.byte	0x03, 0x50
        /*002a*/ 	.short	0x0000


	//----- nvinfo : EIATTR_MAXREG_COUNT
	.align		4
        /*002c*/ 	.byte	0x03, 0x1b
        /*002e*/ 	.short	0x00ff


	//----- nvinfo : EIATTR_MERCURY_ISA_VERSION
	.align		4
        /*0030*/ 	.byte	0x03, 0x5f
        /*0032*/ 	.short	0x0101


	//----- nvinfo : EIATTR_VRC_CTA_INIT_COUNT
	.align		4
        /*0034*/ 	.byte	0x02, 0x4a
	.zero		1
	.zero		1


	//----- nvinfo : EIATTR_EXIT_INSTR_OFFSETS
	.align		4
        /*0038*/ 	.byte	0x04, 0x1c
        /*003a*/ 	.short	(.L_187 - .L_186)


	//   ....[0]....
.L_186:
        /*003c*/ 	.word	0x00000070


	//   ....[1]....
        /*0040*/ 	.word	0x000000c0


	//----- nvinfo : EIATTR_CBANK_PARAM_SIZE
	.align		4
.L_187:
        /*0044*/ 	.byte	0x03, 0x19
        /*0046*/ 	.short	0x000c


	//----- nvinfo : EIATTR_PARAM_CBANK
	.align		4
        /*0048*/ 	.byte	0x04, 0x0a
        /*004a*/ 	.short	(.L_189 - .L_188)
	.align		4
.L_188:
        /*004c*/ 	.word	index@(.nv.constant0._Z9init_swapP9swap_datai)
        /*0050*/ 	.short	0x0380
        /*0052*/ 	.short	0x000c


	//----- nvinfo : EIATTR_SW_WAR
	.align		4
.L_189:
        /*0054*/ 	.byte	0x04, 0x36
        /*0056*/ 	.short	(.L_191 - .L_190)
.L_190:
        /*0058*/ 	.word	0x00000008
.L_191:


//--------------------- .nv.info._Z17inter_swap_kernelPiS_PfS0_S_S_iiS_P9swap_dataS_i --------------------------
	.section	.nv.info._Z17inter_swap_kernelPiS_PfS0_S_S_iiS_P9swap_dataS_i,"",@"SHT_CUDA_INFO"
	.sectionflags	@""
	.align	4


	//----- nvinfo : EIATTR_CUDA_API_VERSION
	.align		4
        /*0000*/ 	.byte	0x04, 0x37
        /*0002*/ 	.short	(.L_193 - .L_192)
.L_192:
        /*0004*/ 	.word	0x00000082


	//----- nvinfo : EIATTR_KPARAM_INFO
	.align		4
.L_193:
        /*0008*/ 	.byte	0x04, 0x17
        /*000a*/ 	.short	(.L_195 - .L_194)
.L_194:
        /*000c*/ 	.word	0x00000000
        /*0010*/ 	.short	0x000b
        /*0012*/ 	.short	0x0050
        /*0014*/ 	.byte	0x00, 0xf0, 0x11, 0x00


	//----- nvinfo : EIATTR_KPARAM_INFO
	.align		4
.L_195:
        /*0018*/ 	.byte	0x04, 0x17
        /*001a*/ 	.short	(.L_197 - .L_196)
.L_196:
        /*001c*/ 	.word	0x00000000
        /*0020*/ 	.short	0x000a
        /*0022*/ 	.short	0x0048
        /*0024*/ 	.byte	0x00, 0xf5, 0x21, 0x00


	//----- nvinfo : EIATTR_KPARAM_INFO
	.align		4
.L_197:
        /*0028*/ 	.byte	0x04, 0x17
        /*002a*/ 	.short	(.L_199 - .L_198)
.L_198:
        /*002c*/ 	.word	0x00000000
        /*0030*/ 	.short	0x0009
        /*0032*/ 	.short	0x0040
        /*0034*/ 	.byte	0x00, 0xf5, 0x21, 0x00


	//----- nvinfo : EIATTR_KPARAM_INFO
	.align		4
.L_199:
        /*0038*/ 	.byte	0x04, 0x17
        /*003a*/ 	.short	(.L_201 - .L_200)
.L_200:
        /*003c*/ 	.word	0x00000000
        /*0040*/ 	.short	0x0008
        /*0042*/ 	.short	0x0038
        /*0044*/ 	.byte	0x00, 0xf5, 0x21, 0x00


	//----- nvinfo : EIATTR_KPARAM_INFO
	.align		4
.L_201:
        /*0048*/ 	.byte	0x04, 0x17
        /*004a*/ 	.short	(.L_203 - .L_202)
.L_202:
        /*004c*/ 	.word	0x00000000
        /*0050*/ 	.short	0x0007
        /*0052*/ 	.short	0x0034
        /*0054*/ 	.byte	0x00, 0xf0, 0x11, 0x00


	//----- nvinfo : EIATTR_KPARAM_INFO
	.align		4
.L_203:
        /*0058*/ 	.byte	0x04, 0x17
        /*005a*/ 	.short	(.L_205 - .L_204)
.L_204:
        /*005c*/ 	.word	0x00000000
        /*0060*/ 	.short	0x0006
        /*0062*/ 	.short	0x0030
        /*0064*/ 	.byte	0x00, 0xf0, 0x11, 0x00


	//----- nvinfo : EIATTR_KPARAM_INFO
	.align		4
.L_205:
        /*0068*/ 	.byte	0x04, 0x17
        /*006a*/ 	.short	(.L_207 - .L_206)
.L_206:
        /*006c*/ 	.word	0x00000000
        /*0070*/ 	.short	0x0005
        /*0072*/ 	.short	0x0028
        /*0074*/ 	.byte	0x00, 0xf5, 0x21, 0x00


	//----- nvinfo : EIATTR_KPARAM_INFO
	.align		4
.L_207:
        /*0078*/ 	.byte	0x04, 0x17
        /*007a*/ 	.short	(.L_209 - .L_208)
.L_208:
        /*007c*/ 	.word	0x00000000
        /*0080*/ 	.short	0x0004
        /*0082*/ 	.short	0x0020
        /*0084*/ 	.byte	0x00, 0xf5, 0x21, 0x00


	//----- nvinfo : EIATTR_KPARAM_INFO
	.align		4
.L_209:
        /*0088*/ 	.byte	0x04, 0x17
        /*008a*/ 	.short	(.L_211 - .L_210)
.L_210:
        /*008c*/ 	.word	0x00000000
        /*0090*/ 	.short	0x0003
        /*0092*/ 	.short	0x0018
        /*0094*/ 	.byte	0x00, 0xf5, 0x21, 0x00


	//----- nvinfo : EIATTR_KPARAM_INFO
	.align		4
.L_211:
        /*0098*/ 	.byte	0x04, 0x17
        /*009a*/ 	.short	(.L_213 - .L_212)
.L_212:
        /*009c*/ 	.word	0x00000000
        /*00a0*/ 	.short	0x0002
        /*00a2*/ 	.short	0x0010
        /*00a4*/ 	.byte	0x00, 0xf5, 0x21, 0x00


	//----- nvinfo : EIATTR_KPARAM_INFO
	.align		4
.L_213:
        /*00a8*/ 	.byte	0x04, 0x17
        /*00aa*/ 	.short	(.L_215 - .L_214)
.L_214:
        /*00ac*/ 	.word	0x00000000
        /*00b0*/ 	.short	0x0001
        /*00b2*/ 	.short	0x0008
        /*00b4*/ 	.byte	0x00, 0xf5, 0x21, 0x00


	//----- nvinfo : EIATTR_KPARAM_INFO
	.align		4
.L_215:
        /*00b8*/ 	.byte	0x04, 0x17
        /*00ba*/ 	.short	(.L_217 - .L_216)
.L_216:
        /*00bc*/ 	.word	0x00000000
        /*00c0*/ 	.short	0x0000
        /*00c2*/ 	.short	0x0000
        /*00c4*/ 	.byte	0x00, 0xf5, 0x21, 0x00


	//----- nvinfo : EIATTR_SPARSE_MMA_MASK
	.align		4
.L_217:
        /*00c8*/ 	.byte	0x03, 0x50
        /*00ca*/ 	.short	0x0000


	//----- nvinfo : EIATTR_MAXREG_COUNT
	.align		4
        /*00cc*/ 	.byte	0x03, 0x1b
        /*00ce*/ 	.short	0x00ff


	//----- nvinfo : EIATTR_MERCURY_ISA_VERSION
	.align		4
        /*00d0*/ 	.byte	0x03, 0x5f
        /*00d2*/ 	.short	0x0101


	//----- nvinfo : EIATTR_VRC_CTA_INIT_COUNT
	.align		4
        /*00d4*/ 	.byte	0x02, 0x4a
	.zero		1
	.zero		1


	//----- nvinfo : EIATTR_EXIT_INSTR_OFFSETS
	.align		4
        /*00d8*/ 	.byte	0x04, 0x1c
        /*00da*/ 	.short	(.L_219 - .L_218)


	//   ....[0]....
.L_218:
        /*00dc*/ 	.word	0x000000c0


	//   ....[1]....
        /*00e0*/ 	.word	0x00000110


	//   ....[2]....
        /*00e4*/ 	.word	0x00001280


	//----- nvinfo : EIATTR_CRS_STACK_SIZE
	.align		4
.L_219:
        /*00e8*/ 	.byte	0x04, 0x1e
        /*00ea*/ 	.short	(.L_221 - .L_220)
.L_220:
        /*00ec*/ 	.word	0x00000000


	//----- nvinfo : EIATTR_CBANK_PARAM_SIZE
	.align		4
.L_221:
        /*00f0*/ 	.byte	0x03, 0x19
        /*00f2*/ 	.short	0x0054


	//----- nvinfo : EIATTR_PARAM_CBANK
	.align		4
        /*00f4*/ 	.byte	0x04, 0x0a
        /*00f6*/ 	.short	(.L_223 - .L_222)
	.align		4
.L_222:
        /*00f8*/ 	.word	index@(.nv.constant0._Z17inter_swap_kernelPiS_PfS0_S_S_iiS_P9swap_dataS_i)
        /*00fc*/ 	.short	0x0380
        /*00fe*/ 	.short	0x0054


	//----- nvinfo : EIATTR_SW_WAR
	.align		4
.L_223:
        /*0100*/ 	.byte	0x04, 0x36
        /*0102*/ 	.short	(.L_225 - .L_224)
.L_224:
        /*0104*/ 	.word	0x00000008
.L_225:


//--------------------- .nv.callgraph             --------------------------
	.section	.nv.callgraph,"",@"SHT_CUDA_CALLGRAPH"
	.align	4
	.sectionentsize	8
	.align		4
        /*0000*/ 	.word	0x00000000
	.align		4
        /*0004*/ 	.word	0xffffffff
	.align		4
        /*0008*/ 	.word	index@(_Z15relocate_kernelPiS_PfS0_S_S_iiS_P13relocate_dataS_i)
	.align		4
        /*000c*/ 	.word	index@(free)
	.align		4
        /*0010*/ 	.word	index@(_Z15relocate_kernelPiS_PfS0_S_S_iiS_P13relocate_dataS_i)
	.align		4
        /*0014*/ 	.word	index@(malloc)
	.align		4
        /*0018*/ 	.word	0x00000000
	.align		4
        /*001c*/ 	.word	0xfffffffe
	.align		4
        /*0020*/ 	.word	0x00000000
	.align		4
        /*0024*/ 	.word	0xfffffffd
	.align		4
        /*0028*/ 	.word	0x00000000
	.align		4
        /*002c*/ 	.word	0xfffffffc


//--------------------- .nv.constant4             --------------------------
	.section	.nv.constant4,"a",@progbits
	.align	8
	.align		8
.nv.constant4:
        /*0000*/ 	.dword	malloc
	.align		8
        /*0008*/ 	.dword	free


//--------------------- .text._Z13or_opt_kernelPiS_S_PfS0_S0_i --------------------------
	.section	.text._Z13or_opt_kernelPiS_S_PfS0_S0_i,"ax",@progbits
	.align	128
        .global         _Z13or_opt_kernelPiS_S_PfS0_S0_i
        .type           _Z13or_opt_kernelPiS_S_PfS0_S0_i,@function
        .size           _Z13or_opt_kernelPiS_S_PfS0_S0_i,(.L_x_382 - _Z13or_opt_kernelPiS_S_PfS0_S0_i)
        .other          _Z13or_opt_kernelPiS_S_PfS0_S0_i,@"STO_CUDA_ENTRY STV_DEFAULT"
_Z13or_opt_kernelPiS_S_PfS0_S0_i:
.text._Z13or_opt_kernelPiS_S_PfS0_S0_i:
[----:B------:R-:W-:Y:S01]  /*0000*/  LDC R1, c[0x0][0x37c] ;  /* 0x0000df00ff017b82 */ /* 0x000fe20000000800 */
[----:B------:R-:W0:Y:S01]  /*0010*/  S2R R5, SR_TID.X ;  /* 0x0000000000057919 */ /* 0x000e220000002100 */
[----:B------:R-:W1:Y:S01]  /*0020*/  LDCU UR4, c[0x0][0x3b0] ;  /* 0x00007600ff0477ac */ /* 0x000e620008000800 */
[----:B------:R-:W0:Y:S02]  /*0030*/  S2R R0, SR_CTAID.X ;  /* 0x0000000000007919 */ /* 0x000e240000002500 */
[----:B0-----:R-:W-:-:S05]  /*0040*/  IMAD R5, R0, R0, R5 ;  /* 0x0000000000057224 */ /* 0x001fca00078e0205 */
[----:B-1----:R-:W-:-:S13]  /*0050*/  ISETP.GE.AND P0, PT, R5, UR4, PT ;  /* 0x0000000405007c0c */ /* 0x002fda000bf06270 */
[----:B------:R-:W-:Y:S05]  /*0060*/  @P0 EXIT ;  /* 0x000000000000094d */ /* 0x000fea0003800000 */
[----:B------:R-:W0:Y:S01]  /*0070*/  LDC.64 R28, c[0x0][0x388] ;  /* 0x0000e200ff1c7b82 */ /* 0x000e220000000a00 */
[----:B------:R-:W1:Y:S01]  /*0080*/  LDCU.64 UR6, c[0x0][0x358] ;  /* 0x00006b00ff0677ac */ /* 0x000e620008000a00 */
[----:B0-----:R-:W-:-:S05]  /*0090*/  IMAD.WIDE R28, R5, 0x4, R28 ;  /* 0x00000004051c7825 */ /* 0x001fca00078e021c */
[----:B-1----:R-:W2:Y:S02]  /*00a0*/  LDG.E R0, desc[UR6][R28.64] ;  /* 0x000000061c007981 */ /* 0x002ea4000c1e1900 */
[----:B--2---:R-:W-:-:S13]  /*00b0*/  ISETP.GE.AND P0, PT, R0, 0x3, PT ;  /* 0x000000030000780c */ /* 0x004fda0003f06270 */
[----:B------:R-:W-:Y:S05]  /*00c0*/  @!P0 EXIT ;  /* 0x000000000000894d */ /* 0x000fea0003800000 */
[----:B------:R-:W0:Y:S01]  /*00d0*/  LDC.64 R26, c[0x0][0x390] ;  /* 0x0000e400ff1a7b82 */ /* 0x000e220000000a00 */
[----:B------:R-:W-:-:S07]  /*00e0*/  HFMA2 R3, -RZ, RZ, 0, 0 ;  /* 0x00000000ff037431 */ /* 0x000fce00000001ff */
[----:B------:R-:W1:Y:S01]  /*00f0*/  LDC.64 R24, c[0x0][0x398] ;  /* 0x0000e600ff187b82 */ /* 0x000e620000000a00 */
[----:B0-----:R-:W-:-:S04]  /*0100*/  IMAD.WIDE R26, R5, 0x4, R26 ;  /* 0x00000004051a7825 */ /* 0x001fc800078e021a */
[----:B-1----:R-:W-:-:S07]  /*0110*/  IMAD.WIDE R24, R5, 0x4, R24 ;  /* 0x0000000405187825 */ /* 0x002fce00078e0218 */
.L_x_110:
[----:B----4-:R-:W2:Y:S01]  /*0120*/  LDG.E R4, desc[UR6][R28.64] ;  /* 0x000000061c047981 */ /* 0x010ea2000c1e1900 */
[----:B------:R-:W-:Y:S01]  /*0130*/  MOV R5, 0x2 ;  /* 0x0000000200057802 */ /* 0x000fe20000000f00 */
[----:B------:R-:W-:Y:S01]  /*0140*/  BSSY.RECONVERGENT B1, `(.L_x_0) ;  /* 0x00002ee000017945 */ /* 0x000fe20003800200 */
[----:B------:R-:W-:Y:S02]  /*0150*/  CS2R R34, SRZ ;  /* 0x0000000000227805 */ /* 0x000fe4000001ff00 */
[----:B------:R-:W-:Y:S02]  /*0160*/  MOV R6, RZ ;  /* 0x000000ff00067202 */ /* 0x000fe40000000f00 */
[C---:B--2---:R-:W-:Y:S02]  /*0170*/  ISETP.NE.AND P0, PT, R4.reuse, 0x3, PT ;  /* 0x000000030400780c */ /* 0x044fe40003f05270 */
[----:B------:R-:W-:Y:S02]  /*0180*/  IADD3 R7, PT, PT, R4, -0x1, RZ ;  /* 0xffffffff04077810 */ /* 0x000fe40007ffe0ff */
[----:B------:R-:W-:-:S04]  /*0190*/  SEL R5, R5, 0x3, !P0 ;  /* 0x0000000305057807 */ /* 0x000fc80004000000 */
[----:B01---5:R-:W-:-:S07]  /*01a0*/  LOP3.LUT R9, RZ, R5, RZ, 0x33, !PT ;  /* 0x00000005ff097212 */ /* 0x023fce00078e33ff */
.L_x_92:
[----:B------:R-:W-:Y:S01]  /*01b0*/  IADD3 R0, PT, PT, -R4, R5, RZ ;  /* 0x0000000504007210 */ /* 0x000fe20007ffe1ff */
[----:B------:R-:W-:Y:S01]  /*01c0*/  BSSY.RECONVERGENT B0, `(.L_x_1) ;  /* 0x00002e0000007945 */ /* 0x000fe20003800200 */
[----:B------:R-:W-:Y:S02]  /*01d0*/  MOV R8, RZ ;  /* 0x000000ff00087202 */ /* 0x000fe40000000f00 */
[----:B------:R-:W-:-:S13]  /*01e0*/  ISETP.GT.AND P0, PT, R0, -0x2, PT ;  /* 0xfffffffe0000780c */ /* 0x000fda0003f04270 */
[----:B01---5:R-:W-:Y:S05]  /*01f0*/  @P0 BRA `(.L_x_2) ;  /* 0x0000002c00700947 */ /* 0x023fea0003800000 */
[----:B------:R0:W5:Y:S01]  /*0200*/  LDG.E R17, desc[UR6][R26.64] ;  /* 0x000000061a117981 */ /* 0x000162000c1e1900 */
[----:B------:R-:W-:Y:S01]  /*0210*/  ISETP.NE.AND P0, PT, R4, 0x3, PT ;  /* 0x000000030400780c */ /* 0x000fe20003f05270 */
[----:B------:R-:W-:Y:S01]  /*0220*/  HFMA2 R12, -RZ, RZ, 0, 0 ;  /* 0x00000000ff0c7431 */ /* 0x000fe200000001ff */
[C---:B------:R-:W-:Y:S02]  /*0230*/  IADD3 R13, PT, PT, -R6.reuse, 0x2, RZ ;  /* 0x00000002060d7810 */ /* 0x040fe40007ffe1ff */
[----:B------:R-:W-:Y:S02]  /*0240*/  IADD3 R10, PT, PT, R6, -0x2, RZ ;  /* 0xfffffffe060a7810 */ /* 0x000fe40007ffe0ff */
[----:B------:R-:W-:Y:S02]  /*0250*/  VIADDMNMX R11, R4, R9, 0x1, !PT ;  /* 0x00000001040b7446 */ /* 0x000fe40007800109 */
[----:B------:R-:W-:-:S05]  /*0260*/  MOV R8, RZ ;  /* 0x000000ff00087202 */ /* 0x000fca0000000f00 */
[C---:B------:R-:W-:Y:S02]  /*0270*/  @P0 IADD3 R13, PT, PT, -R6.reuse, 0x3, RZ ;  /* 0x00000003060d0810 */ /* 0x040fe40007ffe1ff */
[----:B------:R-:W-:Y:S02]  /*0280*/  @P0 IADD3 R10, PT, PT, R6, -0x3, RZ ;  /* 0xfffffffd060a0810 */ /* 0x000fe40007ffe0ff */
[----:B0-----:R-:W-:-:S07]  /*0290*/  IADD3 R13, PT, PT, R13, 0x1, RZ ;  /* 0x000000010d0d7810 */ /* 0x001fce0007ffe0ff */
.L_x_91:
[----:B------:R-:W-:Y:S01]  /*02a0*/  ISETP.GE.U32.AND P0, PT, R5, 0x2, PT ;  /* 0x000000020500780c */ /* 0x000fe20003f06070 */
[----:B------:R-:W-:Y:S01]  /*02b0*/  BSSY.RECONVERGENT B2, `(.L_x_3) ;  /* 0x0000033000027945 */ /* 0x000fe20003800200 */
[----:B------:R-:W-:Y:S02]  /*02c0*/  MOV R15, R8 ;  /* 0x00000008000f7202 */ /* 0x000fe40000000f00 */
[----:B------:R-:W-:Y:S02]  /*02d0*/  IADD3 R30, PT, PT, R13, R12, RZ ;  /* 0x0000000c0d1e7210 */ /* 0x000fe40007ffe0ff */
[----:B-----5:R-:W-:-:S07]  /*02e0*/  MOV R8, R17 ;  /* 0x0000001100087202 */ /* 0x020fce0000000f00 */
[----:B01----:R-:W-:Y:S05]  /*02f0*/  @!P0 BRA `(.L_x_4) ;  /* 0x0000000000b88947 */ /* 0x003fea0003800000 */
[----:B------:R-:W-:Y:S01]  /*0300*/  IADD3 R0, PT, PT, -R5, RZ, RZ ;  /* 0x000000ff05007210 */ /* 0x000fe20007ffe1ff */
[----:B------:R-:W-:Y:S01]  /*0310*/  BSSY.RELIABLE B3, `(.L_x_5) ;  /* 0x0000026000037945 */ /* 0x000fe20003800100 */
[----:B------:R-:W-:Y:S02]  /*0320*/  MOV R17, R8 ;  /* 0x0000000800117202 */ /* 0x000fe40000000f00 */
[----:B------:R-:W-:-:S13]  /*0330*/  ISETP.GE.AND P0, PT, R0, -0x1, PT ;  /* 0xffffffff0000780c */ /* 0x000fda0003f06270 */
[----:B------:R-:W-:Y:S05]  /*0340*/  @P0 BRA `(.L_x_6) ;  /* 0x0000000000880947 */ /* 0x000fea0003800000 */
[----:B------:R-:W-:Y:S01]  /*0350*/  IADD3 R2, PT, PT, -R0, -0x1, RZ ;  /* 0xffffffff00027810 */ /* 0x000fe20007ffe1ff */
[----:B------:R-:W-:Y:S01]  /*0360*/  BSSY.RECONVERGENT B4, `(.L_x_7) ;  /* 0x0000011000047945 */ /* 0x000fe20003800200 */
[----:B------:R-:W-:Y:S02]  /*0370*/  PLOP3.LUT P0, PT, PT, PT, PT, 0x80, 0x8 ;  /* 0x000000000008781c */ /* 0x000fe40003f0f070 */
[----:B------:R-:W-:-:S13]  /*0380*/  ISETP.GT.AND P1, PT, R2, 0x3, PT ;  /* 0x000000030200780c */ /* 0x000fda0003f24270 */
[----:B------:R-:W-:Y:S05]  /*0390*/  @!P1 BRA `(.L_x_8) ;  /* 0x0000000000349947 */ /* 0x000fea0003800000 */
[----:B------:R-:W-:-:S13]  /*03a0*/  PLOP3.LUT P0, PT, PT, PT, PT, 0x8, 0x80 ;  /* 0x000000000080781c */ /* 0x000fda0003f0e170 */
.L_x_9:
[----:B0-----:R-:W0:Y:S02]  /*03b0*/  LDC.64 R18, c[0x0][0x380] ;  /* 0x0000e000ff127b82 */ /* 0x001e240000000a00 */
[----:B0----5:R-:W-:-:S06]  /*03c0*/  IMAD.WIDE R20, R17, 0x4, R18 ;  /* 0x0000000411147825 */ /* 0x021fcc00078e0212 */
[----:B------:R-:W2:Y:S02]  /*03d0*/  LDG.E R21, desc[UR6][R20.64] ;  /* 0x0000000614157981 */ /* 0x000ea4000c1e1900 */
[----:B--2---:R-:W-:-:S06]  /*03e0*/  IMAD.WIDE R22, R21, 0x4, R18 ;  /* 0x0000000415167825 */ /* 0x004fcc00078e0212 */
[----:B------:R-:W2:Y:S02]  /*03f0*/  LDG.E R23, desc[UR6][R22.64] ;  /* 0x0000000616177981 */ /* 0x000ea4000c1e1900 */
[----:B--2---:R-:W-:-:S06]  /*0400*/  IMAD.WIDE R36, R23, 0x4, R18 ;  /* 0x0000000417247825 */ /* 0x004fcc00078e0212 */
[----:B------:R-:W2:Y:S01]  /*0410*/  LDG.E R37, desc[UR6][R36.64] ;  /* 0x0000000624257981 */ /* 0x000ea2000c1e1900 */
[----:B------:R-:W-:-:S04]  /*0420*/  IADD3 R0, PT, PT, R0, 0x4, RZ ;  /* 0x0000000400007810 */ /* 0x000fc80007ffe0ff */
[----:B------:R-:W-:Y:S01]  /*0430*/  ISETP.GE.AND P1, PT, R0, -0x4, PT ;  /* 0xfffffffc0000780c */ /* 0x000fe20003f26270 */
[----:B--2---:R-:W-:-:S05]  /*0440*/  IMAD.WIDE R18, R37, 0x4, R18 ;  /* 0x0000000425127825 */ /* 0x004fca00078e0212 */
[----:B------:R0:W5:Y:S07]  /*0450*/  LDG.E R17, desc[UR6][R18.64] ;  /* 0x0000000612117981 */ /* 0x00016e000c1e1900 */
[----:B------:R-:W-:Y:S05]  /*0460*/  @!P1 BRA `(.L_x_9) ;  /* 0xfffffffc00d09947 */ /* 0x000fea000383ffff */
.L_x_8:
[----:B------:R-:W-:Y:S05]  /*0470*/  BSYNC.RECONVERGENT B4 ;  /* 0x0000000000047941 */ /* 0x000fea0003800200 */
.L_x_7:
[----:B------:R-:W-:Y:S01]  /*0480*/  IADD3 R2, PT, PT, -R0, -0x1, RZ ;  /* 0xffffffff00027810 */ /* 0x000fe20007ffe1ff */
[----:B------:R-:W-:Y:S03]  /*0490*/  BSSY.RECONVERGENT B4, `(.L_x_10) ;  /* 0x000000a000047945 */ /* 0x000fe60003800200 */
[----:B------:R-:W-:-:S13]  /*04a0*/  ISETP.GT.AND P1, PT, R2, 0x1, PT ;  /* 0x000000010200780c */ /* 0x000fda0003f24270 */
[----:B------:R-:W-:Y:S05]  /*04b0*/  @!P1 BRA `(.L_x_11) ;  /* 0x00000000001c9947 */ /* 0x000fea0003800000 */
[----:B------:R-:W0:Y:S02]  /*04c0*/  LDC.64 R20, c[0x0][0x380] ;  /* 0x0000e000ff147b82 */ /* 0x000e240000000a00 */
[----:B0----5:R-:W-:-:S05]  /*04d0*/  IMAD.WIDE R18, R17, 0x4, R20 ;  /* 0x0000000411127825 */ /* 0x021fca00078e0214 */
[----:B------:R-:W2:Y:S02]  /*04e0*/  LDG.E R17, desc[UR6][R18.64] ;  /* 0x0000000612117981 */ /* 0x000ea4000c1e1900 */
[----:B--2---:R-:W-:-:S06]  /*04f0*/  IMAD.WIDE R16, R17, 0x4, R20 ;  /* 0x0000000411107825 */ /* 0x004fcc00078e0214 */
[----:B------:R1:W5:Y:S01]  /*0500*/  LDG.E R17, desc[UR6][R16.64] ;  /* 0x0000000610117981 */ /* 0x000362000c1e1900 */
[----:B------:R-:W-:Y:S02]  /*0510*/  PLOP3.LUT P0, PT, PT, PT, PT, 0x8, 0x80 ;  /* 0x000000000080781c */ /* 0x000fe40003f0e170 */
[----:B------:R-:W-:-:S11]  /*0520*/  IADD3 R0, PT, PT, R0, 0x2, RZ ;  /* 0x0000000200007810 */ /* 0x000fd60007ffe0ff */
.L_x_11:
[----:B------:R-:W-:Y:S05]  /*0530*/  BSYNC.RECONVERGENT B4 ;  /* 0x0000000000047941 */ /* 0x000fea0003800200 */
.L_x_10:
[----:B------:R-:W-:-:S13]  /*0540*/  ISETP.NE.OR P0, PT, R0, -0x1, P0 ;  /* 0xffffffff0000780c */ /* 0x000fda0000705670 */
[----:B------:R-:W-:Y:S05]  /*0550*/  @!P0 BREAK.RELIABLE B3 ;  /* 0x0000000000038942 */ /* 0x000fea0003800100 */
[----:B------:R-:W-:Y:S05]  /*0560*/  @!P0 BRA `(.L_x_4) ;  /* 0x00000000001c8947 */ /* 0x000fea0003800000 */
.L_x_6:
[----:B------:R-:W-:Y:S05]  /*0570*/  BSYNC.RELIABLE B3 ;  /* 0x0000000000037941 */ /* 0x000fea0003800100 */
.L_x_5:
[----:B0-----:R-:W0:Y:S02]  /*0580*/  LDC.64 R18, c[0x0][0x380] ;  /* 0x0000e000ff127b82 */ /* 0x001e240000000a00 */
[----:B0----5:R-:W-:-:S05]  /*0590*/  IMAD.WIDE R18, R17, 0x4, R18 ;  /* 0x0000000411127825 */ /* 0x021fca00078e0212 */
[----:B------:R2:W5:Y:S01]  /*05a0*/  LDG.E R17, desc[UR6][R18.64] ;  /* 0x0000000612117981 */ /* 0x000562000c1e1900 */
[----:B------:R-:W-:-:S04]  /*05b0*/  IADD3 R0, PT, PT, R0, 0x1, RZ ;  /* 0x0000000100007810 */ /* 0x000fc80007ffe0ff */
[----:B------:R-:W-:-:S13]  /*05c0*/  ISETP.NE.AND P0, PT, R0, -0x1, PT ;  /* 0xffffffff0000780c */ /* 0x000fda0003f05270 */
[----:B--2---:R-:W-:Y:S05]  /*05d0*/  @P0 BRA `(.L_x_5) ;  /* 0xfffffffc00e80947 */ /* 0x004fea000383ffff */
.L_x_4:
[----:B------:R-:W-:Y:S05]  /*05e0*/  BSYNC.RECONVERGENT B2 ;  /* 0x0000000000027941 */ /* 0x000fea0003800200 */
.L_x_3:
[----:B------:R-:W-:Y:S01]  /*05f0*/  IADD3 R0, PT, PT, R30, -0x1, RZ ;  /* 0xffffffff1e007810 */ /* 0x000fe20007ffe0ff */
[----:B------:R-:W-:Y:S03]  /*0600*/  BSSY.RECONVERGENT B2, `(.L_x_12) ;  /* 0x0000295000027945 */ /* 0x000fe60003800200 */
[----:B------:R-:W-:-:S13]  /*0610*/  ISETP.GE.AND P0, PT, R0, R7, PT ;  /* 0x000000070000720c */ /* 0x000fda0003f06270 */
[----:B------:R-:W-:Y:S05]  /*0620*/  @P0 BRA `(.L_x_13) ;  /* 0x0000002800480947 */ /* 0x000fea0003800000 */
[----:B------:R-:W2:Y:S08]  /*0630*/  LDC.64 R20, c[0x0][0x380] ;  /* 0x0000e000ff147b82 */ /* 0x000eb00000000a00 */
[----:B0-----:R-:W0:Y:S08]  /*0640*/  LDC.64 R18, c[0x0][0x3a8] ;  /* 0x0000ea00ff127b82 */ /* 0x001e300000000a00 */
[----:B------:R-:W3:Y:S01]  /*0650*/  LDC.64 R22, c[0x0][0x3a0] ;  /* 0x0000e800ff167b82 */ /* 0x000ee20000000a00 */
[----:B--2--5:R-:W-:-:S05]  /*0660*/  IMAD.WIDE R20, R17, 0x4, R20 ;  /* 0x0000000411147825 */ /* 0x024fca00078e0214 */
[----:B------:R2:W4:Y:S01]  /*0670*/  LDG.E R14, desc[UR6][R20.64] ;  /* 0x00000006140e7981 */ /* 0x000522000c1e1900 */
[----:B0-----:R-:W-:-:S05]  /*0680*/  IMAD.WIDE R46, R15, 0x4, R18 ;  /* 0x000000040f2e7825 */ /* 0x001fca00078e0212 */
[----:B------:R-:W4:Y:S01]  /*0690*/  LDG.E R31, desc[UR6][R46.64] ;  /* 0x000000062e1f7981 */ /* 0x000f22000c1e1900 */
[----:B---3--:R-:W-:-:S05]  /*06a0*/  IMAD.WIDE R44, R15, 0x4, R22 ;  /* 0x000000040f2c7825 */ /* 0x008fca00078e0216 */
[----:B------:R-:W3:Y:S01]  /*06b0*/  LDG.E R32, desc[UR6][R44.64] ;  /* 0x000000062c207981 */ /* 0x000ee2000c1e1900 */
[----:B--2---:R-:W-:-:S04]  /*06c0*/  IMAD.WIDE R20, R17, 0x4, R18 ;  /* 0x0000000411147825 */ /* 0x004fc800078e0212 */
[----:B------:R-:W-:-:S05]  /*06d0*/  IMAD.WIDE R36, R8, 0x4, R22 ;  /* 0x0000000408247825 */ /* 0x000fca00078e0216 */
[----:B------:R0:W5:Y:S01]  /*06e0*/  LDG.E R15, desc[UR6][R36.64] ;  /* 0x00000006240f7981 */ /* 0x000162000c1e1900 */
[----:B----4-:R-:W-:-:S04]  /*06f0*/  IMAD.WIDE R42, R14, 0x4, R18 ;  /* 0x000000040e2a7825 */ /* 0x010fc800078e0212 */
[----:B------:R-:W-:Y:S02]  /*0700*/  IMAD.WIDE R40, R14, 0x4, R22 ;  /* 0x000000040e287825 */ /* 0x000fe400078e0216 */
[----:B------:R-:W2:Y:S04]  /*0710*/  LDG.E R43, desc[UR6][R42.64] ;  /* 0x000000062a2b7981 */ /* 0x000ea8000c1e1900 */
[----:B------:R-:W3:Y:S01]  /*0720*/  LDG.E R41, desc[UR6][R40.64] ;  /* 0x0000000628297981 */ /* 0x000ee2000c1e1900 */
[----:B------:R-:W-:-:S04]  /*0730*/  IMAD.WIDE R18, R8, 0x4, R18 ;  /* 0x0000000408127825 */ /* 0x000fc800078e0212 */
[----:B------:R-:W-:Y:S02]  /*0740*/  IMAD.WIDE R22, R17, 0x4, R22 ;  /* 0x0000000411167825 */ /* 0x000fe400078e0216 */
[----:B------:R0:W5:Y:S04]  /*0750*/  LDG.E R17, desc[UR6][R20.64] ;  /* 0x0000000614117981 */ /* 0x000168000c1e1900 */
[----:B-1----:R0:W5:Y:S04]  /*0760*/  LDG.E R16, desc[UR6][R22.64] ;  /* 0x0000000616107981 */ /* 0x002168000c1e1900 */
[----:B------:R0:W5:Y:S01]  /*0770*/  LDG.E R18, desc[UR6][R18.64] ;  /* 0x0000000612127981 */ /* 0x000162000c1e1900 */
[----:B------:R-:W-:Y:S01]  /*0780*/  BSSY.RECONVERGENT B3, `(.L_x_14) ;  /* 0x0000012000037945 */ /* 0x000fe20003800200 */
[----:B--2---:R-:W-:Y:S01]  /*0790*/  FADD R2, R31, -R43 ;  /* 0x8000002b1f027221 */ /* 0x004fe20000000000 */
[----:B---3--:R-:W-:-:S03]  /*07a0*/  FADD R0, R32, -R41 ;  /* 0x8000002920007221 */ /* 0x008fc60000000000 */
[----:B------:R-:W-:-:S04]  /*07b0*/  FMUL R45, R2, R2 ;  /* 0x00000002022d7220 */ /* 0x000fc80000400000 */
[----:B------:R-:W-:-:S05]  /*07c0*/  FFMA R40, R0, R0, R45 ;  /* 0x0000000000287223 */ /* 0x000fca000000002d */
[----:B------:R-:W-:Y:S01]  /*07d0*/  IADD3 R0, PT, PT, R40, -0xd000000, RZ ;  /* 0xf300000028007810 */ /* 0x000fe20007ffe0ff */
[----:B------:R0:W1:Y:S03]  /*07e0*/  MUFU.RSQ R45, R40 ;  /* 0x00000028002d7308 */ /* 0x0000660000001400 */
[----:B------:R-:W-:-:S13]  /*07f0*/  ISETP.GT.U32.AND P0, PT, R0, 0x727fffff, PT ;  /* 0x727fffff0000780c */ /* 0x000fda0003f04070 */
[----:B0-----:R-:W-:Y:S05]  /*0800*/  @!P0 BRA `(.L_x_15) ;  /* 0x0000000000148947 */ /* 0x001fea0003800000 */
[----:B------:R-:W-:Y:S02]  /*0810*/  MOV R0, R40 ;  /* 0x0000002800007202 */ /* 0x000fe40000000f00 */
[----:B------:R-:W-:-:S07]  /*0820*/  MOV R2, 0x840 ;  /* 0x0000084000027802 */ /* 0x000fce0000000f00 */
[----:B-1---5:R-:W-:Y:S05]  /*0830*/  CALL.REL.NOINC `($__internal_0_$__cuda_sm20_sqrt_rn_f32_slowpath) ;  /* 0x00000030008c7944 */ /* 0x022fea0003c00000 */
[----:B------:R-:W-:Y:S01]  /*0840*/  MOV R19, R44 ;  /* 0x0000002c00137202 */ /* 0x000fe20000000f00 */
[----:B------:R-:W-:Y:S06]  /*0850*/  BRA `(.L_x_16) ;  /* 0x0000000000107947 */ /* 0x000fec0003800000 */
.L_x_15:
[----:B-1----:R-:W-:Y:S01]  /*0860*/  FMUL.FTZ R19, R40, R45 ;  /* 0x0000002d28137220 */ /* 0x002fe20000410000 */
[----:B------:R-:W-:-:S03]  /*0870*/  FMUL.FTZ R2, R45, 0.5 ;  /* 0x3f0000002d027820 */ /* 0x000fc60000410000 */
[----:B------:R-:W-:-:S04]  /*0880*/  FFMA R0, -R19, R19, R40 ;  /* 0x0000001313007223 */ /* 0x000fc80000000128 */
[----:B------:R-:W-:-:S07]  /*0890*/  FFMA R19, R0, R2, R19 ;  /* 0x0000000200137223 */ /* 0x000fce0000000013 */
.L_x_16:
[----:B------:R-:W-:Y:S05]  /*08a0*/  BSYNC.RECONVERGENT B3 ;  /* 0x0000000000037941 */ /* 0x000fea0003800200 */
.L_x_14:
[----:B-----5:R-:W-:Y:S01]  /*08b0*/  FADD R31, -R18, R31 ;  /* 0x0000001f121f7221 */ /* 0x020fe20000000100 */
[----:B------:R-:W-:Y:S01]  /*08c0*/  FADD R32, -R15, R32 ;  /* 0x000000200f207221 */ /* 0x000fe20000000100 */
[----:B------:R-:W-:Y:S02]  /*08d0*/  BSSY.RECONVERGENT B3, `(.L_x_17) ;  /* 0x000000f000037945 */ /* 0x000fe40003800200 */
[----:B------:R-:W-:-:S04]  /*08e0*/  FMUL R31, R31, R31 ;  /* 0x0000001f1f1f7220 */ /* 0x000fc80000400000 */
[----:B------:R-:W-:-:S04]  /*08f0*/  FFMA R0, R32, R32, R31 ;  /* 0x0000002020007223 */ /* 0x000fc8000000001f */
[----:B------:R0:W1:Y:S01]  /*0900*/  MUFU.RSQ R23, R0 ;  /* 0x0000000000177308 */ /* 0x0000620000001400 */
[----:B------:R-:W-:-:S04]  /*0910*/  IADD3 R2, PT, PT, R0, -0xd000000, RZ ;  /* 0xf300000000027810 */ /* 0x000fc80007ffe0ff */
[----:B------:R-:W-:-:S13]  /*0920*/  ISETP.GT.U32.AND P0, PT, R2, 0x727fffff, PT ;  /* 0x727fffff0200780c */ /* 0x000fda0003f04070 */
[----:B01----:R-:W-:Y:S05]  /*0930*/  @!P0 BRA `(.L_x_18) ;  /* 0x0000000000108947 */ /* 0x003fea0003800000 */
[----:B------:R-:W-:-:S07]  /*0940*/  MOV R2, 0x960 ;  /* 0x0000096000027802 */ /* 0x000fce0000000f00 */
[----:B------:R-:W-:Y:S05]  /*0950*/  CALL.REL.NOINC `($__internal_0_$__cuda_sm20_sqrt_rn_f32_slowpath) ;  /* 0x0000003000447944 */ /* 0x000fea0003c00000 */
[----:B------:R-:W-:Y:S01]  /*0960*/  MOV R21, R44 ;  /* 0x0000002c00157202 */ /* 0x000fe20000000f00 */
[----:B------:R-:W-:Y:S06]  /*0970*/  BRA `(.L_x_19) ;  /* 0x0000000000107947 */ /* 0x000fec0003800000 */
.L_x_18:
[----:B------:R-:W-:Y:S01]  /*0980*/  FMUL.FTZ R21, R0, R23 ;  /* 0x0000001700157220 */ /* 0x000fe20000410000 */
[----:B------:R-:W-:-:S03]  /*0990*/  FMUL.FTZ R2, R23, 0.5 ;  /* 0x3f00000017027820 */ /* 0x000fc60000410000 */
[----:B------:R-:W-:-:S04]  /*09a0*/  FFMA R0, -R21, R21, R0 ;  /* 0x0000001515007223 */ /* 0x000fc80000000100 */
[----:B------:R-:W-:-:S07]  /*09b0*/  FFMA R21, R0, R2, R21 ;  /* 0x0000000200157223 */ /* 0x000fce0000000015 */
.L_x_19:
[----:B------:R-:W-:Y:S05]  /*09c0*/  BSYNC.RECONVERGENT B3 ;  /* 0x0000000000037941 */ /* 0x000fea0003800200 */
.L_x_17:
[----:B------:R-:W-:Y:S01]  /*09d0*/  FADD R2, R17, -R43 ;  /* 0x8000002b11027221 */ /* 0x000fe20000000000 */
[----:B------:R-:W-:Y:S01]  /*09e0*/  FADD R0, R16, -R41 ;  /* 0x8000002910007221 */ /* 0x000fe20000000000 */
[----:B------:R-:W-:Y:S02]  /*09f0*/  BSSY.RECONVERGENT B3, `(.L_x_20) ;  /* 0x000000f000037945 */ /* 0x000fe40003800200 */
[----:B------:R-:W-:-:S04]  /*0a00*/  FMUL R23, R2, R2 ;  /* 0x0000000202177220 */ /* 0x000fc80000400000 */
[----:B------:R-:W-:-:S04]  /*0a10*/  FFMA R23, R0, R0, R23 ;  /* 0x0000000000177223 */ /* 0x000fc80000000017 */
[----:B------:R0:W1:Y:S01]  /*0a20*/  MUFU.RSQ R0, R23 ;  /* 0x0000001700007308 */ /* 0x0000620000001400 */
[----:B------:R-:W-:-:S04]  /*0a30*/  IADD3 R2, PT, PT, R23, -0xd000000, RZ ;  /* 0xf300000017027810 */ /* 0x000fc80007ffe0ff */
[----:B------:R-:W-:-:S13]  /*0a40*/  ISETP.GT.U32.AND P0, PT, R2, 0x727fffff, PT ;  /* 0x727fffff0200780c */ /* 0x000fda0003f04070 */
[----:B01----:R-:W-:Y:S05]  /*0a50*/  @!P0 BRA `(.L_x_21) ;  /* 0x0000000000108947 */ /* 0x003fea0003800000 */
[----:B------:R-:W-:Y:S02]  /*0a60*/  MOV R0, R23 ;  /* 0x0000001700007202 */ /* 0x000fe40000000f00 */
[----:B------:R-:W-:-:S07]  /*0a70*/  MOV R2, 0xa90 ;  /* 0x00000a9000027802 */ /* 0x000fce0000000f00 */
[----:B------:R-:W-:Y:S05]  /*0a80*/  CALL.REL.NOINC `($__internal_0_$__cuda_sm20_sqrt_rn_f32_slowpath) ;  /* 0x0000002c00f87944 */ /* 0x000fea0003c00000 */
[----:B------:R-:W-:Y:S05]  /*0a90*/  BRA `(.L_x_22) ;  /* 0x0000000000107947 */ /* 0x000fea0003800000 */
.L_x_21:
[----:B------:R-:W-:Y:S01]  /*0aa0*/  FMUL.FTZ R44, R23, R0 ;  /* 0x00000000172c7220 */ /* 0x000fe20000410000 */
[----:B------:R-:W-:-:S03]  /*0ab0*/  FMUL.FTZ R0, R0, 0.5 ;  /* 0x3f00000000007820 */ /* 0x000fc60000410000 */
[----:B------:R-:W-:-:S04]  /*0ac0*/  FFMA R23, -R44, R44, R23 ;  /* 0x0000002c2c177223 */ /* 0x000fc80000000117 */
[----:B------:R-:W-:-:S07]  /*0ad0*/  FFMA R44, R23, R0, R44 ;  /* 0x00000000172c7223 */ /* 0x000fce000000002c */
.L_x_22:
[----:B------:R-:W-:Y:S05]  /*0ae0*/  BSYNC.RECONVERGENT B3 ;  /* 0x0000000000037941 */ /* 0x000fea0003800200 */
.L_x_20:
[----:B------:R-:W-:Y:S01]  /*0af0*/  VIMNMX R23, PT, PT, R7, R30, !PT ;  /* 0x0000001e07177248 */ /* 0x000fe20007fe0100 */
[----:B------:R-:W-:Y:S01]  /*0b00*/  BSSY.RECONVERGENT B3, `(.L_x_23) ;  /* 0x0000149000037945 */ /* 0x000fe20003800200 */
[----:B------:R-:W-:Y:S02]  /*0b10*/  FADD R21, R44, R21 ;  /* 0x000000152c157221 */ /* 0x000fe40000000000 */
[C-C-:B------:R-:W-:Y:S02]  /*0b20*/  IADD3 R0, PT, PT, R23.reuse, R9, -R12.reuse ;  /* 0x0000000917007210 */ /* 0x140fe40007ffe80c */
[----:B------:R-:W-:Y:S02]  /*0b30*/  IADD3 R20, PT, PT, R23, R10, -R12 ;  /* 0x0000000a17147210 */ /* 0x000fe40007ffe80c */
[----:B------:R-:W-:Y:S02]  /*0b40*/  ISETP.GE.U32.AND P0, PT, R0, 0x3, PT ;  /* 0x000000030000780c */ /* 0x000fe40003f06070 */
[----:B------:R-:W-:-:S11]  /*0b50*/  LOP3.LUT R22, R20, 0x3, RZ, 0xc0, !PT ;  /* 0x0000000314167812 */ /* 0x000fd600078ec0ff */
[----:B------:R-:W-:Y:S05]  /*0b60*/  @!P0 BRA `(.L_x_24) ;  /* 0x0000001400088947 */ /* 0x000fea0003800000 */
[----:B------:R-:W-:Y:S01]  /*0b70*/  HFMA2 R32, -RZ, RZ, 0, 0 ;  /* 0x00000000ff207431 */ /* 0x000fe200000001ff */
[----:B------:R-:W-:-:S07]  /*0b80*/  LOP3.LUT R23, R20, 0xfffffffc, RZ, 0xc0, !PT ;  /* 0xfffffffc14177812 */ /* 0x000fce00078ec0ff */
.L_x_61:
[----:B------:R-:W0:Y:S02]  /*0b90*/  LDC.64 R30, c[0x0][0x380] ;  /* 0x0000e000ff1e7b82 */ /* 0x000e240000000a00 */
[----:B0-----:R-:W-:-:S06]  /*0ba0*/  IMAD.WIDE R30, R14, 0x4, R30 ;  /* 0x000000040e1e7825 */ /* 0x001fcc00078e021e */
[----:B------:R0:W5:Y:S01]  /*0bb0*/  LDG.E R30, desc[UR6][R30.64] ;  /* 0x000000061e1e7981 */ /* 0x000162000c1e1900 */
[----:B------:R-:W-:Y:S01]  /*0bc0*/  FADD R2, -R18, R43 ;  /* 0x0000002b12027221 */ /* 0x000fe20000000100 */
        /* <DEDUP_REMOVED lines=10> */
[----:B-----5:R-:W-:Y:S05]  /*0c70*/  CALL.REL.NOINC `($__internal_0_$__cuda_sm20_sqrt_rn_f32_slowpath) ;  /* 0x0000002c007c7944 */ /* 0x020fea0003c00000 */
[----:B------:R-:W-:Y:S01]  /*0c80*/  MOV R31, R44 ;  /* 0x0000002c001f7202 */ /* 0x000fe20000000f00 */
[----:B------:R-:W-:Y:S06]  /*0c90*/  BRA `(.L_x_27) ;  /* 0x0000000000107947 */ /* 0x000fec0003800000 */
.L_x_26:
[----:B------:R-:W-:Y:S01]  /*0ca0*/  FMUL.FTZ R31, R36, R37 ;  /* 0x00000025241f7220 */ /* 0x000fe20000410000 */
[----:B------:R-:W-:-:S03]  /*0cb0*/  FMUL.FTZ R2, R37, 0.5 ;  /* 0x3f00000025027820 */ /* 0x000fc60000410000 */
[----:B------:R-:W-:-:S04]  /*0cc0*/  FFMA R0, -R31, R31, R36 ;  /* 0x0000001f1f007223 */ /* 0x000fc80000000124 */
[----:B------:R-:W-:-:S07]  /*0cd0*/  FFMA R31, R0, R2, R31 ;  /* 0x00000002001f7223 */ /* 0x000fce000000001f */
.L_x_27:
[----:B------:R-:W-:Y:S05]  /*0ce0*/  BSYNC.RECONVERGENT B4 ;  /* 0x0000000000047941 */ /* 0x000fea0003800200 */
.L_x_25:
[----:B------:R-:W0:Y:S08]  /*0cf0*/  LDC.64 R36, c[0x0][0x3a8] ;  /* 0x0000ea00ff247b82 */ /* 0x000e300000000a00 */
[----:B------:R-:W1:Y:S01]  /*0d00*/  LDC.64 R44, c[0x0][0x3a0] ;  /* 0x0000e800ff2c7b82 */ /* 0x000e620000000a00 */
[----:B0----5:R-:W-:-:S06]  /*0d10*/  IMAD.WIDE R36, R30, 0x4, R36 ;  /* 0x000000041e247825 */ /* 0x021fcc00078e0224 */
[----:B------:R-:W2:Y:S01]  /*0d20*/  LDG.E R36, desc[UR6][R36.64] ;  /* 0x0000000624247981 */ /* 0x000ea2000c1e1900 */
[----:B-1----:R-:W-:-:S05]  /*0d30*/  IMAD.WIDE R44, R30, 0x4, R44 ;  /* 0x000000041e2c7825 */ /* 0x002fca00078e022c */
[----:B------:R-:W3:Y:S01]  /*0d40*/  LDG.E R42, desc[UR6][R44.64] ;  /* 0x000000062c2a7981 */ /* 0x000ee2000c1e1900 */
[----:B------:R-:W-:Y:S01]  /*0d50*/  BSSY.RECONVERGENT B4, `(.L_x_28) ;  /* 0x0000011000047945 */ /* 0x000fe20003800200 */
[----:B--2---:R-:W-:-:S04]  /*0d60*/  FADD R2, -R17, R36 ;  /* 0x0000002411027221 */ /* 0x004fc80000000100 */
[----:B------:R-:W-:Y:S01]  /*0d70*/  FMUL R47, R2, R2 ;  /* 0x00000002022f7220 */ /* 0x000fe20000400000 */
[----:B---3--:R-:W-:-:S04]  /*0d80*/  FADD R0, -R16, R42 ;  /* 0x0000002a10007221 */ /* 0x008fc80000000100 */
[----:B------:R-:W-:-:S05]  /*0d90*/  FFMA R47, R0, R0, R47 ;  /* 0x00000000002f7223 */ /* 0x000fca000000002f */
[----:B------:R-:W-:Y:S01]  /*0da0*/  IADD3 R0, PT, PT, R47, -0xd000000, RZ ;  /* 0xf30000002f007810 */ /* 0x000fe20007ffe0ff */
[----:B------:R0:W1:Y:S03]  /*0db0*/  MUFU.RSQ R2, R47 ;  /* 0x0000002f00027308 */ /* 0x0000660000001400 */
[----:B------:R-:W-:-:S13]  /*0dc0*/  ISETP.GT.U32.AND P0, PT, R0, 0x727fffff, PT ;  /* 0x727fffff0000780c */ /* 0x000fda0003f04070 */
[----:B0-----:R-:W-:Y:S05]  /*0dd0*/  @!P0 BRA `(.L_x_29) ;  /* 0x0000000000108947 */ /* 0x001fea0003800000 */
[----:B------:R-:W-:Y:S02]  /*0de0*/  MOV R0, R47 ;  /* 0x0000002f00007202 */ /* 0x000fe40000000f00 */
[----:B-1----:R-:W-:-:S07]  /*0df0*/  MOV R2, 0xe10 ;  /* 0x00000e1000027802 */ /* 0x002fce0000000f00 */
[----:B------:R-:W-:Y:S05]  /*0e00*/  CALL.REL.NOINC `($__internal_0_$__cuda_sm20_sqrt_rn_f32_slowpath) ;  /* 0x0000002c00187944 */ /* 0x000fea0003c00000 */
[----:B------:R-:W-:Y:S05]  /*0e10*/  BRA `(.L_x_30) ;  /* 0x0000000000107947 */ /* 0x000fea0003800000 */
.L_x_29:
[----:B-1----:R-:W-:Y:S01]  /*0e20*/  FMUL.FTZ R44, R47, R2 ;  /* 0x000000022f2c7220 */ /* 0x002fe20000410000 */
[----:B------:R-:W-:-:S03]  /*0e30*/  FMUL.FTZ R0, R2, 0.5 ;  /* 0x3f00000002007820 */ /* 0x000fc60000410000 */
[----:B------:R-:W-:-:S04]  /*0e40*/  FFMA R37, -R44, R44, R47 ;  /* 0x0000002c2c257223 */ /* 0x000fc8000000012f */
[----:B------:R-:W-:-:S07]  /*0e50*/  FFMA R44, R37, R0, R44 ;  /* 0x00000000252c7223 */ /* 0x000fce000000002c */
.L_x_30:
[----:B------:R-:W-:Y:S05]  /*0e60*/  BSYNC.RECONVERGENT B4 ;  /* 0x0000000000047941 */ /* 0x000fea0003800200 */
.L_x_28:
[----:B------:R-:W-:Y:S01]  /*0e70*/  FADD R43, R36, -R43 ;  /* 0x8000002b242b7221 */ /* 0x000fe20000000000 */
[----:B------:R-:W-:Y:S01]  /*0e80*/  FADD R41, R42, -R41 ;  /* 0x800000292a297221 */ /* 0x000fe20000000000 */
[----:B------:R-:W-:Y:S01]  /*0e90*/  FADD R44, R44, R31 ;  /* 0x0000001f2c2c7221 */ /* 0x000fe20000000000 */
[----:B------:R-:W-:Y:S01]  /*0ea0*/  BSSY.RECONVERGENT B4, `(.L_x_31) ;  /* 0x0000010000047945 */ /* 0x000fe20003800200 */
[----:B------:R-:W-:Y:S02]  /*0eb0*/  FMUL R0, R43, R43 ;  /* 0x0000002b2b007220 */ /* 0x000fe40000400000 */
[----:B------:R-:W-:Y:S02]  /*0ec0*/  FADD R31, R44, R19 ;  /* 0x000000132c1f7221 */ /* 0x000fe40000000000 */
        /* <DEDUP_REMOVED lines=9> */
.L_x_32:
[----:B------:R-:W-:Y:S01]  /*0f60*/  FMUL.FTZ R44, R37, R0 ;  /* 0x00000000252c7220 */ /* 0x000fe20000410000 */
[----:B------:R-:W-:-:S03]  /*0f70*/  FMUL.FTZ R0, R0, 0.5 ;  /* 0x3f00000000007820 */ /* 0x000fc60000410000 */
[----:B------:R-:W-:-:S04]  /*0f80*/  FFMA R37, -R44, R44, R37 ;  /* 0x0000002c2c257223 */ /* 0x000fc80000000125 */
[----:B------:R-:W-:-:S07]  /*0f90*/  FFMA R44, R37, R0, R44 ;  /* 0x00000000252c7223 */ /* 0x000fce000000002c */
.L_x_33:
[----:B------:R-:W-:Y:S05]  /*0fa0*/  BSYNC.RECONVERGENT B4 ;  /* 0x0000000000047941 */ /* 0x000fea0003800200 */
.L_x_31:
[----:B------:R-:W0:Y:S02]  /*0fb0*/  LDC.64 R40, c[0x0][0x380] ;  /* 0x0000e000ff287b82 */ /* 0x000e240000000a00 */
[----:B0-----:R-:W-:-:S06]  /*0fc0*/  IMAD.WIDE R40, R30, 0x4, R40 ;  /* 0x000000041e287825 */ /* 0x001fcc00078e0228 */
[----:B------:R0:W5:Y:S01]  /*0fd0*/  LDG.E R40, desc[UR6][R40.64] ;  /* 0x0000000628287981 */ /* 0x000162000c1e1900 */
[----:B------:R-:W-:Y:S01]  /*0fe0*/  FADD R44, R21, R44 ;  /* 0x0000002c152c7221 */ /* 0x000fe20000000000 */
[----:B------:R-:W-:Y:S01]  /*0ff0*/  FADD R2, -R18, R36 ;  /* 0x0000002412027221 */ /* 0x000fe20000000100 */
[----:B------:R-:W-:Y:S01]  /*1000*/  FADD R0, -R15, R42 ;  /* 0x0000002a0f007221 */ /* 0x000fe20000000100 */
[----:B------:R-:W-:Y:S01]  /*1010*/  BSSY.RECONVERGENT B4, `(.L_x_34) ;  /* 0x000001a000047945 */ /* 0x000fe20003800200 */
[----:B------:R-:W-:Y:S01]  /*1020*/  FADD R31, R31, -R44 ;  /* 0x8000002c1f1f7221 */ /* 0x000fe20000000000 */
[----:B------:R-:W-:-:S03]  /*1030*/  FMUL R37, R2, R2 ;  /* 0x0000000202257220 */ /* 0x000fc60000400000 */
[----:B------:R-:W-:Y:S01]  /*1040*/  FMUL R31, R31, 100 ;  /* 0x42c800001f1f7820 */ /* 0x000fe20000400000 */
[----:B------:R-:W-:-:S03]  /*1050*/  FFMA R44, R0, R0, R37 ;  /* 0x00000000002c7223 */ /* 0x000fc60000000025 */
[----:B------:R-:W1:Y:S02]  /*1060*/  F2I.S64.TRUNC R52, R31 ;  /* 0x0000001f00347311 */ /* 0x000e64000020d900 */
[----:B------:R-:W-:-:S04]  /*1070*/  IADD3 R0, PT, PT, R44, -0xd000000, RZ ;  /* 0xf30000002c007810 */ /* 0x000fc80007ffe0ff */
[----:B------:R-:W-:Y:S02]  /*1080*/  ISETP.GT.U32.AND P2, PT, R0, 0x727fffff, PT ;  /* 0x727fffff0000780c */ /* 0x000fe40003f44070 */
[----:B------:R0:W2:Y:S01]  /*1090*/  MUFU.RSQ R45, R44 ;  /* 0x0000002c002d7308 */ /* 0x0000a20000001400 */
[CC--:B-1----:R-:W-:Y:S02]  /*10a0*/  ISETP.GE.U32.AND P0, PT, R52.reuse, R34.reuse, PT ;  /* 0x000000223400720c */ /* 0x0c2fe40003f06070 */
[----:B------:R-:W-:Y:S02]  /*10b0*/  ISETP.LT.U32.AND P1, PT, R52, R34, PT ;  /* 0x000000223400720c */ /* 0x000fe40003f21070 */
[CC--:B------:R-:W-:Y:S02]  /*10c0*/  ISETP.GE.AND.EX P0, PT, R53.reuse, R35.reuse, PT, P0 ;  /* 0x000000233500720c */ /* 0x0c0fe40003f06300 */
[----:B------:R-:W-:Y:S02]  /*10d0*/  ISETP.LT.AND.EX P1, PT, R53, R35, PT, P1 ;  /* 0x000000233500720c */ /* 0x000fe40003f21310 */
[----:B------:R-:W-:-:S02]  /*10e0*/  SEL R43, R14, R33, !P0 ;  /* 0x000000210e2b7207 */ /* 0x000fc40004000000 */
[----:B------:R-:W-:Y:S02]  /*10f0*/  SEL R14, R52, R34, P1 ;  /* 0x00000022340e7207 */ /* 0x000fe40000800000 */
[----:B------:R-:W-:Y:S01]  /*1100*/  SEL R37, R53, R35, P1 ;  /* 0x0000002335257207 */ /* 0x000fe20000800000 */
[----:B0-2---:R-:W-:Y:S06]  /*1110*/  @!P2 BRA `(.L_x_35) ;  /* 0x000000000014a947 */ /* 0x005fec0003800000 */
[----:B------:R-:W-:Y:S02]  /*1120*/  MOV R0, R44 ;  /* 0x0000002c00007202 */ /* 0x000fe40000000f00 */
[----:B------:R-:W-:-:S07]  /*1130*/  MOV R2, 0x1150 ;  /* 0x0000115000027802 */ /* 0x000fce0000000f00 */
[----:B-----5:R-:W-:Y:S05]  /*1140*/  CALL.REL.NOINC `($__internal_0_$__cuda_sm20_sqrt_rn_f32_slowpath) ;  /* 0x0000002800487944 */ /* 0x020fea0003c00000 */
[----:B------:R-:W-:Y:S01]  /*1150*/  MOV R33, R44 ;  /* 0x0000002c00217202 */ /* 0x000fe20000000f00 */
[----:B------:R-:W-:Y:S06]  /*1160*/  BRA `(.L_x_36) ;  /* 0x0000000000107947 */ /* 0x000fec0003800000 */
.L_x_35:
[----:B------:R-:W-:Y:S01]  /*1170*/  FMUL.FTZ R33, R44, R45 ;  /* 0x0000002d2c217220 */ /* 0x000fe20000410000 */
[----:B------:R-:W-:-:S03]  /*1180*/  FMUL.FTZ R2, R45, 0.5 ;  /* 0x3f0000002d027820 */ /* 0x000fc60000410000 */
[----:B------:R-:W-:-:S04]  /*1190*/  FFMA R0, -R33, R33, R44 ;  /* 0x0000002121007223 */ /* 0x000fc8000000012c */
[----:B------:R-:W-:-:S07]  /*11a0*/  FFMA R33, R0, R2, R33 ;  /* 0x0000000200217223 */ /* 0x000fce0000000021 */
.L_x_36:
[----:B------:R-:W-:Y:S05]  /*11b0*/  BSYNC.RECONVERGENT B4 ;  /* 0x0000000000047941 */ /* 0x000fea0003800200 */
.L_x_34:
[----:B------:R-:W0:Y:S08]  /*11c0*/  LDC.64 R46, c[0x0][0x3a8] ;  /* 0x0000ea00ff2e7b82 */ /* 0x000e300000000a00 */
[----:B------:R-:W1:Y:S01]  /*11d0*/  LDC.64 R44, c[0x0][0x3a0] ;  /* 0x0000e800ff2c7b82 */ /* 0x000e620000000a00 */
[----:B0----5:R-:W-:-:S05]  /*11e0*/  IMAD.WIDE R46, R40, 0x4, R46 ;  /* 0x00000004282e7825 */ /* 0x021fca00078e022e */
        /* <DEDUP_REMOVED lines=16> */
.L_x_38:
[----:B-1----:R-:W-:Y:S01]  /*12f0*/  FMUL.FTZ R44, R49, R2 ;  /* 0x00000002312c7220 */ /* 0x002fe20000410000 */
[----:B------:R-:W-:-:S03]  /*1300*/  FMUL.FTZ R0, R2, 0.5 ;  /* 0x3f00000002007820 */ /* 0x000fc60000410000 */
[----:B------:R-:W-:-:S04]  /*1310*/  FFMA R45, -R44, R44, R49 ;  /* 0x0000002c2c2d7223 */ /* 0x000fc80000000131 */
[----:B------:R-:W-:-:S07]  /*1320*/  FFMA R44, R45, R0, R44 ;  /* 0x000000002d2c7223 */ /* 0x000fce000000002c */
.L_x_39:
[----:B------:R-:W-:Y:S05]  /*1330*/  BSYNC.RECONVERGENT B4 ;  /* 0x0000000000047941 */ /* 0x000fea0003800200 */
.L_x_37:
[----:B------:R-:W-:Y:S01]  /*1340*/  FADD R36, -R36, R31 ;  /* 0x0000001f24247221 */ /* 0x000fe20000000100 */
[----:B------:R-:W-:Y:S01]  /*1350*/  FADD R42, -R42, R41 ;  /* 0x000000292a2a7221 */ /* 0x000fe20000000100 */
[----:B------:R-:W-:Y:S02]  /*1360*/  BSSY.RECONVERGENT B4, `(.L_x_40) ;  /* 0x0000012000047945 */ /* 0x000fe40003800200 */
[----:B------:R-:W-:Y:S01]  /*1370*/  FMUL R45, R36, R36 ;  /* 0x00000024242d7220 */ /* 0x000fe20000400000 */
[----:B------:R-:W-:-:S03]  /*1380*/  FADD R36, R44, R33 ;  /* 0x000000212c247221 */ /* 0x000fc60000000000 */
[----:B------:R-:W-:Y:S01]  /*1390*/  FFMA R45, R42, R42, R45 ;  /* 0x0000002a2a2d7223 */ /* 0x000fe2000000002d */
[----:B------:R-:W-:-:S03]  /*13a0*/  FADD R36, R36, R19 ;  /* 0x0000001324247221 */ /* 0x000fc60000000000 */
[----:B------:R0:W1:Y:S01]  /*13b0*/  MUFU.RSQ R2, R45 ;  /* 0x0000002d00027308 */ /* 0x0000620000001400 */
[----:B------:R-:W-:-:S04]  /*13c0*/  IADD3 R0, PT, PT, R45, -0xd000000, RZ ;  /* 0xf30000002d007810 */ /* 0x000fc80007ffe0ff */
[----:B------:R-:W-:-:S13]  /*13d0*/  ISETP.GT.U32.AND P0, PT, R0, 0x727fffff, PT ;  /* 0x727fffff0000780c */ /* 0x000fda0003f04070 */
[----:B01----:R-:W-:Y:S05]  /*13e0*/  @!P0 BRA `(.L_x_41) ;  /* 0x0000000000148947 */ /* 0x003fea0003800000 */
[----:B------:R-:W-:Y:S02]  /*13f0*/  MOV R0, R45 ;  /* 0x0000002d00007202 */ /* 0x000fe40000000f00 */
[----:B------:R-:W-:-:S07]  /*1400*/  MOV R2, 0x1420 ;  /* 0x0000142000027802 */ /* 0x000fce0000000f00 */
[----:B------:R-:W-:Y:S05]  /*1410*/  CALL.REL.NOINC `($__internal_0_$__cuda_sm20_sqrt_rn_f32_slowpath) ;  /* 0x0000002400947944 */ /* 0x000fea0003c00000 */
[----:B------:R-:W-:Y:S01]  /*1420*/  MOV R0, R44 ;  /* 0x0000002c00007202 */ /* 0x000fe20000000f00 */
[----:B------:R-:W-:Y:S06]  /*1430*/  BRA `(.L_x_42) ;  /* 0x0000000000107947 */ /* 0x000fec0003800000 */
.L_x_41:
[----:B------:R-:W-:Y:S01]  /*1440*/  FMUL.FTZ R0, R45, R2 ;  /* 0x000000022d007220 */ /* 0x000fe20000410000 */
[----:B------:R-:W-:-:S03]  /*1450*/  FMUL.FTZ R2, R2, 0.5 ;  /* 0x3f00000002027820 */ /* 0x000fc60000410000 */
[----:B------:R-:W-:-:S04]  /*1460*/  FFMA R33, -R0, R0, R45 ;  /* 0x0000000000217223 */ /* 0x000fc8000000012d */
[----:B------:R-:W-:-:S07]  /*1470*/  FFMA R0, R33, R2, R0 ;  /* 0x0000000221007223 */ /* 0x000fce0000000000 */
.L_x_42:
[----:B------:R-:W-:Y:S05]  /*1480*/  BSYNC.RECONVERGENT B4 ;  /* 0x0000000000047941 */ /* 0x000fea0003800200 */
.L_x_40:
[----:B------:R-:W0:Y:S02]  /*1490*/  LDC.64 R44, c[0x0][0x380] ;  /* 0x0000e000ff2c7b82 */ /* 0x000e240000000a00 */
[----:B0-----:R-:W-:-:S05]  /*14a0*/  IMAD.WIDE R46, R40, 0x4, R44 ;  /* 0x00000004282e7825 */ /* 0x001fca00078e022c */
[----:B------:R0:W5:Y:S01]  /*14b0*/  LDG.E R33, desc[UR6][R46.64] ;  /* 0x000000062e217981 */ /* 0x000162000c1e1900 */
[----:B------:R-:W-:Y:S01]  /*14c0*/  FADD R45, R21, R0 ;  /* 0x00000000152d7221 */ /* 0x000fe20000000000 */
[----:B------:R-:W-:Y:S01]  /*14d0*/  FADD R2, -R18, R31 ;  /* 0x0000001f12027221 */ /* 0x000fe20000000100 */
[----:B------:R-:W-:Y:S01]  /*14e0*/  FADD R0, -R15, R41 ;  /* 0x000000290f007221 */ /* 0x000fe20000000100 */
[----:B------:R-:W-:Y:S01]  /*14f0*/  ISETP.LT.U32.AND P0, PT, R52, R34, PT ;  /* 0x000000223400720c */ /* 0x000fe20003f01070 */
[----:B------:R-:W-:Y:S01]  /*1500*/  FADD R36, R36, -R45 ;  /* 0x8000002d24247221 */ /* 0x000fe20000000000 */
[----:B------:R-:W-:Y:S01]  /*1510*/  FMUL R49, R2, R2 ;  /* 0x0000000202317220 */ /* 0x000fe20000400000 */
[----:B------:R-:W-:Y:S02]  /*1520*/  BSSY.RECONVERGENT B4, `(.L_x_43) ;  /* 0x0000019000047945 */ /* 0x000fe40003800200 */
        /* <DEDUP_REMOVED lines=10> */
[----:B------:R-:W-:-:S02]  /*15d0*/  ISETP.LT.OR.EX P0, PT, R53, R35, !P1, P0 ;  /* 0x000000233500720c */ /* 0x000fc40004f01700 */
[----:B------:R-:W-:Y:S02]  /*15e0*/  SEL R35, R44, R14, P2 ;  /* 0x0000000e2c237207 */ /* 0x000fe40001000000 */
[----:B------:R-:W-:Y:S02]  /*15f0*/  SEL R37, R45, R37, P2 ;  /* 0x000000252d257207 */ /* 0x000fe40001000000 */
[----:B------:R-:W-:Y:S01]  /*1600*/  SEL R43, R30, R43, !P1 ;  /* 0x0000002b1e2b7207 */ /* 0x000fe20004800000 */
[----:B0-2---:R-:W-:Y:S06]  /*1610*/  @!P3 BRA `(.L_x_44) ;  /* 0x000000000014b947 */ /* 0x005fec0003800000 */
[----:B------:R-:W-:Y:S02]  /*1620*/  MOV R0, R49 ;  /* 0x0000003100007202 */ /* 0x000fe40000000f00 */
[----:B------:R-:W-:-:S07]  /*1630*/  MOV R2, 0x1650 ;  /* 0x0000165000027802 */ /* 0x000fce0000000f00 */
[----:B-----5:R-:W-:Y:S05]  /*1640*/  CALL.REL.NOINC `($__internal_0_$__cuda_sm20_sqrt_rn_f32_slowpath) ;  /* 0x0000002400087944 */ /* 0x020fea0003c00000 */
[----:B------:R-:W-:Y:S01]  /*1650*/  MOV R14, R44 ;  /* 0x0000002c000e7202 */ /* 0x000fe20000000f00 */
[----:B------:R-:W-:Y:S06]  /*1660*/  BRA `(.L_x_45) ;  /* 0x0000000000107947 */ /* 0x000fec0003800000 */
.L_x_44:
[----:B------:R-:W-:Y:S01]  /*1670*/  FMUL.FTZ R14, R49, R2 ;  /* 0x00000002310e7220 */ /* 0x000fe20000410000 */
[----:B------:R-:W-:-:S03]  /*1680*/  FMUL.FTZ R0, R2, 0.5 ;  /* 0x3f00000002007820 */ /* 0x000fc60000410000 */
[----:B------:R-:W-:-:S04]  /*1690*/  FFMA R45, -R14, R14, R49 ;  /* 0x0000000e0e2d7223 */ /* 0x000fc80000000131 */
[----:B------:R-:W-:-:S07]  /*16a0*/  FFMA R14, R45, R0, R14 ;  /* 0x000000002d0e7223 */ /* 0x000fce000000000e */
.L_x_45:
[----:B------:R-:W-:Y:S05]  /*16b0*/  BSYNC.RECONVERGENT B4 ;  /* 0x0000000000047941 */ /* 0x000fea0003800200 */
.L_x_43:
        /* <DEDUP_REMOVED lines=19> */
.L_x_47:
[----:B-1----:R-:W-:Y:S01]  /*17f0*/  FMUL.FTZ R44, R49, R2 ;  /* 0x00000002312c7220 */ /* 0x002fe20000410000 */
[----:B------:R-:W-:-:S03]  /*1800*/  FMUL.FTZ R0, R2, 0.5 ;  /* 0x3f00000002007820 */ /* 0x000fc60000410000 */
[----:B------:R-:W-:-:S04]  /*1810*/  FFMA R45, -R44, R44, R49 ;  /* 0x0000002c2c2d7223 */ /* 0x000fc80000000131 */
[----:B------:R-:W-:-:S07]  /*1820*/  FFMA R44, R45, R0, R44 ;  /* 0x000000002d2c7223 */ /* 0x000fce000000002c */
.L_x_48:
[----:B------:R-:W-:Y:S05]  /*1830*/  BSYNC.RECONVERGENT B4 ;  /* 0x0000000000047941 */ /* 0x000fea0003800200 */
.L_x_46:
[----:B------:R-:W-:Y:S01]  /*1840*/  FADD R31, -R31, R34 ;  /* 0x000000221f1f7221 */ /* 0x000fe20000000100 */
[----:B------:R-:W-:Y:S01]  /*1850*/  FADD R41, -R41, R36 ;  /* 0x0000002429297221 */ /* 0x000fe20000000100 */
[----:B------:R-:W-:Y:S01]  /*1860*/  FADD R14, R44, R14 ;  /* 0x0000000e2c0e7221 */ /* 0x000fe20000000000 */
[----:B------:R-:W-:Y:S01]  /*1870*/  BSSY.RECONVERGENT B4, `(.L_x_49) ;  /* 0x0000011000047945 */ /* 0x000fe20003800200 */
[----:B------:R-:W-:-:S04]  /*1880*/  FMUL R0, R31, R31 ;  /* 0x0000001f1f007220 */ /* 0x000fc80000400000 */
        /* <DEDUP_REMOVED lines=11> */
.L_x_50:
[----:B------:R-:W-:Y:S01]  /*1940*/  FMUL.FTZ R0, R31, R2 ;  /* 0x000000021f007220 */ /* 0x000fe20000410000 */
[----:B------:R-:W-:-:S03]  /*1950*/  FMUL.FTZ R2, R2, 0.5 ;  /* 0x3f00000002027820 */ /* 0x000fc60000410000 */
[----:B------:R-:W-:-:S04]  /*1960*/  FFMA R31, -R0, R0, R31 ;  /* 0x00000000001f7223 */ /* 0x000fc8000000011f */
[----:B------:R-:W-:-:S07]  /*1970*/  FFMA R0, R31, R2, R0 ;  /* 0x000000021f007223 */ /* 0x000fce0000000000 */
.L_x_51:
[----:B------:R-:W-:Y:S05]  /*1980*/  BSYNC.RECONVERGENT B4 ;  /* 0x0000000000047941 */ /* 0x000fea0003800200 */
.L_x_49:
[----:B------:R-:W0:Y:S01]  /*1990*/  LDC.64 R30, c[0x0][0x380] ;  /* 0x0000e000ff1e7b82 */ /* 0x000e220000000a00 */
[----:B------:R-:W-:-:S04]  /*19a0*/  FADD R0, R21, R0 ;  /* 0x0000000015007221 */ /* 0x000fc80000000000 */
[----:B------:R-:W-:Y:S01]  /*19b0*/  FADD R0, R41, -R0 ;  /* 0x8000000029007221 */ /* 0x000fe20000000000 */
[----:B------:R-:W-:Y:S01]  /*19c0*/  FADD R41, -R18, R34 ;  /* 0x0000002212297221 */ /* 0x000fe20000000100 */
[----:B------:R-:W-:Y:S02]  /*19d0*/  FADD R2, -R15, R36 ;  /* 0x000000240f027221 */ /* 0x000fe40000000100 */
[----:B------:R-:W-:Y:S01]  /*19e0*/  FMUL R0, R0, 100 ;  /* 0x42c8000000007820 */ /* 0x000fe20000400000 */
[----:B------:R-:W-:-:S04]  /*19f0*/  FMUL R41, R41, R41 ;  /* 0x0000002929297220 */ /* 0x000fc80000400000 */
[----:B------:R-:W-:-:S05]  /*1a00*/  FFMA R41, R2, R2, R41 ;  /* 0x0000000202297223 */ /* 0x000fca0000000029 */
[----:B------:R-:W-:Y:S01]  /*1a10*/  IADD3 R2, PT, PT, R41, -0xd000000, RZ ;  /* 0xf300000029027810 */ /* 0x000fe20007ffe0ff */
[----:B0-----:R-:W-:Y:S02]  /*1a20*/  IMAD.WIDE R44, R33, 0x4, R30 ;  /* 0x00000004212c7825 */ /* 0x001fe400078e021e */
[----:B------:R-:W0:Y:S01]  /*1a30*/  F2I.S64.TRUNC R30, R0 ;  /* 0x00000000001e7311 */ /* 0x000e22000020d900 */
[----:B------:R-:W-:Y:S01]  /*1a40*/  ISETP.GT.U32.AND P3, PT, R2, 0x727fffff, PT ;  /* 0x727fffff0200780c */ /* 0x000fe20003f64070 */
[----:B------:R-:W-:Y:S01]  /*1a50*/  BSSY.RECONVERGENT B4, `(.L_x_52) ;  /* 0x0000014000047945 */ /* 0x000fe20003800200 */
[----:B------:R1:W5:Y:S05]  /*1a60*/  LDG.E R14, desc[UR6][R44.64] ;  /* 0x000000062c0e7981 */ /* 0x00036a000c1e1900 */
[----:B------:R2:W3:Y:S01]  /*1a70*/  MUFU.RSQ R48, R41 ;  /* 0x0000002900307308 */ /* 0x0004e20000001400 */
[----:B0-----:R-:W-:-:S02]  /*1a80*/  ISETP.GE.U32.AND P1, PT, R30, R35, PT ;  /* 0x000000231e00720c */ /* 0x001fc40003f26070 */
[----:B------:R-:W-:Y:S02]  /*1a90*/  ISETP.LT.U32.AND P2, PT, R30, R35, PT ;  /* 0x000000231e00720c */ /* 0x000fe40003f41070 */
[CC--:B------:R-:W-:Y:S02]  /*1aa0*/  ISETP.GE.AND.EX P1, PT, R31.reuse, R37.reuse, PT, P1 ;  /* 0x000000251f00720c */ /* 0x0c0fe40003f26310 */
[C---:B------:R-:W-:Y:S02]  /*1ab0*/  ISETP.LT.AND.EX P2, PT, R31.reuse, R37, PT, P2 ;  /* 0x000000251f00720c */ /* 0x040fe40003f41320 */
[----:B------:R-:W-:Y:S02]  /*1ac0*/  SEL R40, R40, R43, !P1 ;  /* 0x0000002b28287207 */ /* 0x000fe40004800000 */
[----:B-1----:R-:W-:Y:S02]  /*1ad0*/  SEL R45, R30, R35, P2 ;  /* 0x000000231e2d7207 */ /* 0x002fe40001000000 */
[----:B------:R-:W-:Y:S01]  /*1ae0*/  SEL R42, R31, R37, P2 ;  /* 0x000000251f2a7207 */ /* 0x000fe20001000000 */
[----:B--23--:R-:W-:Y:S06]  /*1af0*/  @!P3 BRA `(.L_x_53) ;  /* 0x000000000014b947 */ /* 0x00cfec0003800000 */
[----:B------:R-:W-:Y:S02]  /*1b00*/  MOV R0, R41 ;  /* 0x0000002900007202 */ /* 0x000fe40000000f00 */
[----:B------:R-:W-:-:S07]  /*1b10*/  MOV R2, 0x1b30 ;  /* 0x00001b3000027802 */ /* 0x000fce0000000f00 */
[----:B-----5:R-:W-:Y:S05]  /*1b20*/  CALL.REL.NOINC `($__internal_0_$__cuda_sm20_sqrt_rn_f32_slowpath) ;  /* 0x0000001c00d07944 */ /* 0x020fea0003c00000 */
[----:B------:R-:W-:Y:S01]  /*1b30*/  MOV R46, R44 ;  /* 0x0000002c002e7202 */ /* 0x000fe20000000f00 */
[----:B------:R-:W-:Y:S06]  /*1b40*/  BRA `(.L_x_54) ;  /* 0x0000000000107947 */ /* 0x000fec0003800000 */
.L_x_53:
[----:B------:R-:W-:Y:S01]  /*1b50*/  FMUL.FTZ R46, R41, R48 ;  /* 0x00000030292e7220 */ /* 0x000fe20000410000 */
[----:B------:R-:W-:-:S03]  /*1b60*/  FMUL.FTZ R0, R48, 0.5 ;  /* 0x3f00000030007820 */ /* 0x000fc60000410000 */
[----:B------:R-:W-:-:S04]  /*1b70*/  FFMA R41, -R46, R46, R41 ;  /* 0x0000002e2e297223 */ /* 0x000fc80000000129 */
[----:B------:R-:W-:-:S07]  /*1b80*/  FFMA R46, R41, R0, R46 ;  /* 0x00000000292e7223 */ /* 0x000fce000000002e */
.L_x_54:
[----:B------:R-:W-:Y:S05]  /*1b90*/  BSYNC.RECONVERGENT B4 ;  /* 0x0000000000047941 */ /* 0x000fea0003800200 */
.L_x_52:
        /* <DEDUP_REMOVED lines=19> */
.L_x_56:
[----:B-1----:R-:W-:Y:S01]  /*1cd0*/  FMUL.FTZ R44, R47, R2 ;  /* 0x000000022f2c7220 */ /* 0x002fe20000410000 */
[----:B------:R-:W-:-:S03]  /*1ce0*/  FMUL.FTZ R0, R2, 0.5 ;  /* 0x3f00000002007820 */ /* 0x000fc60000410000 */
[----:B------:R-:W-:-:S04]  /*1cf0*/  FFMA R47, -R44, R44, R47 ;  /* 0x0000002c2c2f7223 */ /* 0x000fc8000000012f */
[----:B------:R-:W-:-:S07]  /*1d00*/  FFMA R44, R47, R0, R44 ;  /* 0x000000002f2c7223 */ /* 0x000fce000000002c */
.L_x_57:
[----:B------:R-:W-:Y:S05]  /*1d10*/  BSYNC.RECONVERGENT B4 ;  /* 0x0000000000047941 */ /* 0x000fea0003800200 */
.L_x_55:
[----:B------:R-:W-:Y:S01]  /*1d20*/  FADD R34, R43, -R34 ;  /* 0x800000222b227221 */ /* 0x000fe20000000000 */
[----:B------:R-:W-:Y:S01]  /*1d30*/  FADD R36, R41, -R36 ;  /* 0x8000002429247221 */ /* 0x000fe20000000000 */
        /* <DEDUP_REMOVED lines=13> */
.L_x_59:
[----:B------:R-:W-:Y:S01]  /*1e10*/  FMUL.FTZ R44, R47, R0 ;  /* 0x000000002f2c7220 */ /* 0x000fe20000410000 */
[----:B------:R-:W-:-:S03]  /*1e20*/  FMUL.FTZ R0, R0, 0.5 ;  /* 0x3f00000000007820 */ /* 0x000fc60000410000 */
[----:B------:R-:W-:-:S04]  /*1e30*/  FFMA R47, -R44, R44, R47 ;  /* 0x0000002c2c2f7223 */ /* 0x000fc8000000012f */
[----:B------:R-:W-:-:S07]  /*1e40*/  FFMA R44, R47, R0, R44 ;  /* 0x000000002f2c7223 */ /* 0x000fce000000002c */
.L_x_60:
[----:B------:R-:W-:Y:S05]  /*1e50*/  BSYNC.RECONVERGENT B4 ;  /* 0x0000000000047941 */ /* 0x000fea0003800200 */
.L_x_58:
[----:B------:R-:W-:Y:S01]  /*1e60*/  FADD R47, R21, R44 ;  /* 0x0000002c152f7221 */ /* 0x000fe20000000000 */
[----:B------:R-:W-:Y:S02]  /*1e70*/  IADD3 R32, PT, PT, R32, 0x4, RZ ;  /* 0x0000000420207810 */ /* 0x000fe40007ffe0ff */
[----:B------:R-:W-:Y:S01]  /*1e80*/  ISETP.LT.U32.AND P3, PT, R30, R35, PT ;  /* 0x000000231e00720c */ /* 0x000fe20003f61070 */
[----:B------:R-:W-:Y:S01]  /*1e90*/  FADD R34, R34, -R47 ;  /* 0x8000002f22227221 */ /* 0x000fe20000000000 */
[----:B------:R-:W-:-:S03]  /*1ea0*/  ISETP.NE.AND P4, PT, R32, R23, PT ;  /* 0x000000172000720c */ /* 0x000fc60003f85270 */
[----:B------:R-:W-:-:S06]  /*1eb0*/  FMUL R46, R34, 100 ;  /* 0x42c80000222e7820 */ /* 0x000fcc0000400000 */
[----:B------:R-:W0:Y:S02]  /*1ec0*/  F2I.S64.TRUNC R46, R46 ;  /* 0x0000002e002e7311 */ /* 0x000e24000020d900 */
[CC--:B0-----:R-:W-:Y:S02]  /*1ed0*/  ISETP.GE.U32.AND P1, PT, R46.reuse, R45.reuse, PT ;  /* 0x0000002d2e00720c */ /* 0x0c1fe40003f26070 */
[----:B------:R-:W-:Y:S02]  /*1ee0*/  ISETP.LT.U32.AND P2, PT, R46, R45, PT ;  /* 0x0000002d2e00720c */ /* 0x000fe40003f41070 */
[CC--:B------:R-:W-:Y:S02]  /*1ef0*/  ISETP.GE.AND.EX P1, PT, R47.reuse, R42.reuse, PT, P1 ;  /* 0x0000002a2f00720c */ /* 0x0c0fe40003f26310 */
[----:B------:R-:W-:Y:S02]  /*1f00*/  ISETP.LT.AND.EX P2, PT, R47, R42, PT, P2 ;  /* 0x0000002a2f00720c */ /* 0x000fe40003f41320 */
[----:B------:R-:W-:-:S02]  /*1f10*/  ISETP.LT.OR.EX P3, PT, R31, R37, !P1, P3 ;  /* 0x000000251f00720c */ /* 0x000fc40004f61730 */
[----:B------:R-:W-:Y:S02]  /*1f20*/  SEL R34, R46, R45, P2 ;  /* 0x0000002d2e227207 */ /* 0x000fe40001000000 */
[----:B------:R-:W-:Y:S02]  /*1f30*/  PLOP3.LUT P0, PT, P3, P0, PT, 0xf8, 0x8f ;  /* 0x00000000008f781c */ /* 0x000fe40001f01f70 */
[----:B------:R-:W-:Y:S02]  /*1f40*/  SEL R35, R47, R42, P2 ;  /* 0x0000002a2f237207 */ /* 0x000fe40001000000 */
[----:B------:R-:W-:Y:S02]  /*1f50*/  SEL R33, R33, R40, !P1 ;  /* 0x0000002821217207 */ /* 0x000fe40004800000 */
[----:B------:R-:W-:Y:S02]  /*1f60*/  SEL R38, R5, R38, P0 ;  /* 0x0000002605267207 */ /* 0x000fe40000000000 */
[----:B------:R-:W-:Y:S01]  /*1f70*/  SEL R39, R8, R39, P0 ;  /* 0x0000002708277207 */ /* 0x000fe20000000000 */
[----:B------:R-:W-:Y:S06]  /*1f80*/  @P4 BRA `(.L_x_61) ;  /* 0xffffffec00004947 */ /* 0x000fec000383ffff */
.L_x_24:
[----:B------:R-:W-:Y:S05]  /*1f90*/  BSYNC.RECONVERGENT B3 ;  /* 0x0000000000037941 */ /* 0x000fea0003800200 */
.L_x_23:
[----:B------:R-:W-:-:S13]  /*1fa0*/  ISETP.NE.AND P0, PT, R22, RZ, PT ;  /* 0x000000ff1600720c */ /* 0x000fda0003f05270 */
[----:B------:R-:W-:Y:S05]  /*1fb0*/  @!P0 BRA `(.L_x_13) ;  /* 0x0000000c00e48947 */ /* 0x000fea0003800000 */
[----:B------:R-:W-:Y:S01]  /*1fc0*/  ISETP.NE.AND P0, PT, R22, 0x1, PT ;  /* 0x000000011600780c */ /* 0x000fe20003f05270 */
[----:B------:R-:W-:-:S12]  /*1fd0*/  BSSY.RECONVERGENT B3, `(.L_x_62) ;  /* 0x000009f000037945 */ /* 0x000fd80003800200 */
[----:B------:R-:W-:Y:S05]  /*1fe0*/  @!P0 BRA `(.L_x_63) ;  /* 0x0000000800748947 */ /* 0x000fea0003800000 */
[----:B------:R-:W0:Y:S02]  /*1ff0*/  LDC.64 R22, c[0x0][0x380] ;  /* 0x0000e000ff167b82 */ /* 0x000e240000000a00 */
[----:B0-----:R-:W-:-:S05]  /*2000*/  IMAD.WIDE R22, R14, 0x4, R22 ;  /* 0x000000040e167825 */ /* 0x001fca00078e0216 */
        /* <DEDUP_REMOVED lines=15> */
.L_x_65:
[----:B------:R-:W-:Y:S01]  /*2100*/  FMUL.FTZ R30, R31, R2 ;  /* 0x000000021f1e7220 */ /* 0x000fe20000410000 */
[----:B------:R-:W-:-:S03]  /*2110*/  FMUL.FTZ R0, R2, 0.5 ;  /* 0x3f00000002007820 */ /* 0x000fc60000410000 */
[----:B------:R-:W-:-:S04]  /*2120*/  FFMA R23, -R30, R30, R31 ;  /* 0x0000001e1e177223 */ /* 0x000fc8000000011f */
[----:B------:R-:W-:-:S07]  /*2130*/  FFMA R30, R23, R0, R30 ;  /* 0x00000000171e7223 */ /* 0x000fce000000001e */
.L_x_66:
[----:B------:R-:W-:Y:S05]  /*2140*/  BSYNC.RECONVERGENT B4 ;  /* 0x0000000000047941 */ /* 0x000fea0003800200 */
.L_x_64:
        /* <DEDUP_REMOVED lines=19> */
.L_x_68:
[----:B-1----:R-:W-:Y:S01]  /*2280*/  FMUL.FTZ R44, R31, R2 ;  /* 0x000000021f2c7220 */ /* 0x002fe20000410000 */
[----:B------:R-:W-:-:S03]  /*2290*/  FMUL.FTZ R0, R2, 0.5 ;  /* 0x3f00000002007820 */ /* 0x000fc60000410000 */
[----:B------:R-:W-:-:S04]  /*22a0*/  FFMA R23, -R44, R44, R31 ;  /* 0x0000002c2c177223 */ /* 0x000fc8000000011f */
[----:B------:R-:W-:-:S07]  /*22b0*/  FFMA R44, R23, R0, R44 ;  /* 0x00000000172c7223 */ /* 0x000fce000000002c */
.L_x_69:
[----:B------:R-:W-:Y:S05]  /*22c0*/  BSYNC.RECONVERGENT B4 ;  /* 0x0000000000047941 */ /* 0x000fea0003800200 */
.L_x_67:
        /* <DEDUP_REMOVED lines=15> */
.L_x_71:
[----:B------:R-:W-:Y:S01]  /*23c0*/  FMUL.FTZ R44, R23, R0 ;  /* 0x00000000172c7220 */ /* 0x000fe20000410000 */
[----:B------:R-:W-:-:S03]  /*23d0*/  FMUL.FTZ R0, R0, 0.5 ;  /* 0x3f00000000007820 */ /* 0x000fc60000410000 */
[----:B------:R-:W-:-:S04]  /*23e0*/  FFMA R23, -R44, R44, R23 ;  /* 0x0000002c2c177223 */ /* 0x000fc80000000117 */
[----:B------:R-:W-:-:S07]  /*23f0*/  FFMA R44, R23, R0, R44 ;  /* 0x00000000172c7223 */ /* 0x000fce000000002c */
.L_x_72:
[----:B------:R-:W-:Y:S05]  /*2400*/  BSYNC.RECONVERGENT B4 ;  /* 0x0000000000047941 */ /* 0x000fea0003800200 */
.L_x_70:
[----:B------:R-:W-:Y:S01]  /*2410*/  FADD R23, R21, R44 ;  /* 0x0000002c15177221 */ /* 0x000fe20000000000 */
[----:B------:R-:W0:Y:S03]  /*2420*/  LDC.64 R30, c[0x0][0x380] ;  /* 0x0000e000ff1e7b82 */ /* 0x000e260000000a00 */
[----:B------:R-:W-:-:S04]  /*2430*/  FADD R22, R22, -R23 ;  /* 0x8000001716167221 */ /* 0x000fc80000000000 */
[----:B------:R-:W-:-:S06]  /*2440*/  FMUL R22, R22, 100 ;  /* 0x42c8000016167820 */ /* 0x000fcc0000400000 */
[----:B------:R-:W1:Y:S01]  /*2450*/  F2I.S64.TRUNC R22, R22 ;  /* 0x0000001600167311 */ /* 0x000e62000020d900 */
[----:B0-----:R-:W-:Y:S01]  /*2460*/  IMAD.WIDE R30, R32, 0x4, R30 ;  /* 0x00000004201e7825 */ /* 0x001fe200078e021e */
[----:B-1----:R-:W-:-:S04]  /*2470*/  ISETP.GE.U32.AND P0, PT, R22, R34, PT ;  /* 0x000000221600720c */ /* 0x002fc80003f06070 */
[----:B------:R-:W-:-:S04]  /*2480*/  ISETP.GE.AND.EX P0, PT, R23, R35, PT, P0 ;  /* 0x000000231700720c */ /* 0x000fc80003f06300 */
[----:B------:R-:W-:Y:S02]  /*2490*/  SEL R33, R14, R33, !P0 ;  /* 0x000000210e217207 */ /* 0x000fe40004000000 */
[----:B------:R0:W5:Y:S01]  /*24a0*/  LDG.E R14, desc[UR6][R30.64] ;  /* 0x000000061e0e7981 */ /* 0x000162000c1e1900 */
[----:B------:R-:W-:Y:S01]  /*24b0*/  FADD R2, -R18, R36 ;  /* 0x0000002412027221 */ /* 0x000fe20000000100 */
[----:B------:R-:W-:Y:S01]  /*24c0*/  FADD R0, -R15, R40 ;  /* 0x000000280f007221 */ /* 0x000fe20000000100 */
[----:B------:R-:W-:Y:S01]  /*24d0*/  ISETP.LT.U32.AND P1, PT, R22, R34, PT ;  /* 0x000000221600720c */ /* 0x000fe20003f21070 */
[----:B------:R-:W-:Y:S01]  /*24e0*/  BSSY.RECONVERGENT B4, `(.L_x_73) ;  /* 0x0000013000047945 */ /* 0x000fe20003800200 */
[----:B------:R-:W-:Y:S02]  /*24f0*/  FMUL R37, R2, R2 ;  /* 0x0000000202257220 */ /* 0x000fe40000400000 */
[----:B------:R-:W-:Y:S02]  /*2500*/  ISETP.LT.AND.EX P1, PT, R23, R35, PT, P1 ;  /* 0x000000231700720c */ /* 0x000fe40003f21310 */
[----:B------:R-:W-:-:S02]  /*2510*/  FFMA R42, R0, R0, R37 ;  /* 0x00000000002a7223 */ /* 0x000fc40000000025 */
[----:B------:R-:W-:Y:S02]  /*2520*/  SEL R34, R22, R34, P1 ;  /* 0x0000002216227207 */ /* 0x000fe40000800000 */
[----:B------:R0:W1:Y:S01]  /*2530*/  MUFU.RSQ R41, R42 ;  /* 0x0000002a00297308 */ /* 0x0000620000001400 */
[----:B------:R-:W-:Y:S02]  /*2540*/  IADD3 R0, PT, PT, R42, -0xd000000, RZ ;  /* 0xf30000002a007810 */ /* 0x000fe40007ffe0ff */
[----:B------:R-:W-:Y:S02]  /*2550*/  SEL R35, R23, R35, P1 ;  /* 0x0000002317237207 */ /* 0x000fe40000800000 */
[----:B------:R-:W-:-:S13]  /*2560*/  ISETP.GT.U32.AND P2, PT, R0, 0x727fffff, PT ;  /* 0x727fffff0000780c */ /* 0x000fda0003f44070 */
[----:B01----:R-:W-:Y:S05]  /*2570*/  @!P2 BRA `(.L_x_74) ;  /* 0x000000000014a947 */ /* 0x003fea0003800000 */
[----:B------:R-:W-:Y:S02]  /*2580*/  MOV R0, R42 ;  /* 0x0000002a00007202 */ /* 0x000fe40000000f00 */
[----:B------:R-:W-:-:S07]  /*2590*/  MOV R2, 0x25b0 ;  /* 0x000025b000027802 */ /* 0x000fce0000000f00 */
[----:B-----5:R-:W-:Y:S05]  /*25a0*/  CALL.REL.NOINC `($__internal_0_$__cuda_sm20_sqrt_rn_f32_slowpath) ;  /* 0x0000001400307944 */ /* 0x020fea0003c00000 */
[----:B------:R-:W-:Y:S01]  /*25b0*/  MOV R37, R44 ;  /* 0x0000002c00257202 */ /* 0x000fe20000000f00 */
[----:B------:R-:W-:Y:S06]  /*25c0*/  BRA `(.L_x_75) ;  /* 0x0000000000107947 */ /* 0x000fec0003800000 */
.L_x_74:
[----:B------:R-:W-:Y:S01]  /*25d0*/  FMUL.FTZ R37, R42, R41 ;  /* 0x000000292a257220 */ /* 0x000fe20000410000 */
[----:B------:R-:W-:-:S03]  /*25e0*/  FMUL.FTZ R2, R41, 0.5 ;  /* 0x3f00000029027820 */ /* 0x000fc60000410000 */
[----:B------:R-:W-:-:S04]  /*25f0*/  FFMA R0, -R37, R37, R42 ;  /* 0x0000002525007223 */ /* 0x000fc8000000012a */
[----:B------:R-:W-:-:S07]  /*2600*/  FFMA R37, R0, R2, R37 ;  /* 0x0000000200257223 */ /* 0x000fce0000000025 */
.L_x_75:
[----:B------:R-:W-:Y:S05]  /*2610*/  BSYNC.RECONVERGENT B4 ;  /* 0x0000000000047941 */ /* 0x000fea0003800200 */
.L_x_73:
[----:B------:R-:W0:Y:S08]  /*2620*/  LDC.64 R30, c[0x0][0x3a8] ;  /* 0x0000ea00ff1e7b82 */ /* 0x000e300000000a00 */
[----:B------:R-:W1:Y:S01]  /*2630*/  LDC.64 R22, c[0x0][0x3a0] ;  /* 0x0000e800ff167b82 */ /* 0x000e620000000a00 */
[----:B0----5:R-:W-:-:S06]  /*2640*/  IMAD.WIDE R30, R14, 0x4, R30 ;  /* 0x000000040e1e7825 */ /* 0x021fcc00078e021e */
[----:B------:R-:W2:Y:S01]  /*2650*/  LDG.E R30, desc[UR6][R30.64] ;  /* 0x000000061e1e7981 */ /* 0x000ea2000c1e1900 */
[----:B-1----:R-:W-:-:S06]  /*2660*/  IMAD.WIDE R22, R14, 0x4, R22 ;  /* 0x000000040e167825 */ /* 0x002fcc00078e0216 */
        /* <DEDUP_REMOVED lines=14> */
.L_x_77:
[----:B-1----:R-:W-:Y:S01]  /*2750*/  FMUL.FTZ R44, R41, R2 ;  /* 0x00000002292c7220 */ /* 0x002fe20000410000 */
[----:B------:R-:W-:-:S03]  /*2760*/  FMUL.FTZ R0, R2, 0.5 ;  /* 0x3f00000002007820 */ /* 0x000fc60000410000 */
[----:B------:R-:W-:-:S04]  /*2770*/  FFMA R31, -R44, R44, R41 ;  /* 0x0000002c2c1f7223 */ /* 0x000fc80000000129 */
[----:B------:R-:W-:-:S07]  /*2780*/  FFMA R44, R31, R0, R44 ;  /* 0x000000001f2c7223 */ /* 0x000fce000000002c */
.L_x_78:
[----:B------:R-:W-:Y:S05]  /*2790*/  BSYNC.RECONVERGENT B4 ;  /* 0x0000000000047941 */ /* 0x000fea0003800200 */
.L_x_76:
[----:B------:R-:W-:Y:S01]  /*27a0*/  FADD R30, -R36, R30 ;  /* 0x0000001e241e7221 */ /* 0x000fe20000000100 */
[----:B------:R-:W-:Y:S01]  /*27b0*/  FADD R23, -R40, R23 ;  /* 0x0000001728177221 */ /* 0x000fe20000000100 */
        /* <DEDUP_REMOVED lines=13> */
.L_x_80:
[----:B------:R-:W-:Y:S01]  /*2890*/  FMUL.FTZ R44, R23, R0 ;  /* 0x00000000172c7220 */ /* 0x000fe20000410000 */
[----:B------:R-:W-:-:S03]  /*28a0*/  FMUL.FTZ R0, R0, 0.5 ;  /* 0x3f00000000007820 */ /* 0x000fc60000410000 */
[----:B------:R-:W-:-:S04]  /*28b0*/  FFMA R23, -R44, R44, R23 ;  /* 0x0000002c2c177223 */ /* 0x000fc80000000117 */
[----:B------:R-:W-:-:S07]  /*28c0*/  FFMA R44, R23, R0, R44 ;  /* 0x00000000172c7223 */ /* 0x000fce000000002c */
.L_x_81:
[----:B------:R-:W-:Y:S05]  /*28d0*/  BSYNC.RECONVERGENT B4 ;  /* 0x0000000000047941 */ /* 0x000fea0003800200 */
.L_x_79:
[----:B------:R-:W-:-:S04]  /*28e0*/  FADD R44, R21, R44 ;  /* 0x0000002c152c7221 */ /* 0x000fc80000000000 */
[----:B------:R-:W-:-:S04]  /*28f0*/  FADD R44, R31, -R44 ;  /* 0x8000002c1f2c7221 */ /* 0x000fc80000000000 */
[----:B------:R-:W-:-:S06]  /*2900*/  FMUL R22, R44, 100 ;  /* 0x42c800002c167820 */ /* 0x000fcc0000400000 */
[----:B------:R-:W0:Y:S02]  /*2910*/  F2I.S64.TRUNC R22, R22 ;  /* 0x0000001600167311 */ /* 0x000e24000020d900 */
[CC--:B0-----:R-:W-:Y:S02]  /*2920*/  ISETP.LT.U32.AND P3, PT, R22.reuse, R34.reuse, PT ;  /* 0x000000221600720c */ /* 0x0c1fe40003f61070 */
[----:B------:R-:W-:Y:S02]  /*2930*/  ISETP.GE.U32.AND P1, PT, R22, R34, PT ;  /* 0x000000221600720c */ /* 0x000fe40003f26070 */
[CC--:B------:R-:W-:Y:S02]  /*2940*/  ISETP.LT.AND.EX P2, PT, R23.reuse, R35.reuse, PT, P3 ;  /* 0x000000231700720c */ /* 0x0c0fe40003f41330 */
[CC--:B------:R-:W-:Y:S02]  /*2950*/  ISETP.GE.AND.EX P1, PT, R23.reuse, R35.reuse, PT, P1 ;  /* 0x000000231700720c */ /* 0x0c0fe40003f26310 */
[----:B------:R-:W-:-:S02]  /*2960*/  ISETP.LT.OR.EX P0, PT, R23, R35, !P0, P3 ;  /* 0x000000231700720c */ /* 0x000fc40004701730 */
[----:B------:R-:W-:Y:S02]  /*2970*/  SEL R34, R22, R34, P2 ;  /* 0x0000002216227207 */ /* 0x000fe40001000000 */
[----:B------:R-:W-:Y:S02]  /*2980*/  SEL R35, R23, R35, P2 ;  /* 0x0000002317237207 */ /* 0x000fe40001000000 */
[----:B------:R-:W-:Y:S02]  /*2990*/  SEL R33, R32, R33, !P1 ;  /* 0x0000002120217207 */ /* 0x000fe40004800000 */
[----:B------:R-:W-:Y:S02]  /*29a0*/  SEL R38, R5, R38, P0 ;  /* 0x0000002605267207 */ /* 0x000fe40000000000 */
[----:B------:R-:W-:-:S07]  /*29b0*/  SEL R39, R8, R39, P0 ;  /* 0x0000002708277207 */ /* 0x000fce0000000000 */
.L_x_63:
[----:B------:R-:W-:Y:S05]  /*29c0*/  BSYNC.RECONVERGENT B3 ;  /* 0x0000000000037941 */ /* 0x000fea0003800200 */
.L_x_62:
[----:B------:R-:W-:-:S04]  /*29d0*/  LOP3.LUT R20, R20, 0x1, RZ, 0xc0, !PT ;  /* 0x0000000114147812 */ /* 0x000fc800078ec0ff */
[----:B------:R-:W-:-:S13]  /*29e0*/  ISETP.NE.U32.AND P0, PT, R20, 0x1, PT ;  /* 0x000000011400780c */ /* 0x000fda0003f05070 */
[----:B------:R-:W-:Y:S05]  /*29f0*/  @P0 BRA `(.L_x_13) ;  /* 0x0000000400540947 */ /* 0x000fea0003800000 */
[----:B------:R-:W0:Y:S08]  /*2a00*/  LDC.64 R22, c[0x0][0x3a8] ;  /* 0x0000ea00ff167b82 */ /* 0x000e300000000a00 */
[----:B------:R-:W1:Y:S08]  /*2a10*/  LDC.64 R30, c[0x0][0x3a0] ;  /* 0x0000e800ff1e7b82 */ /* 0x000e700000000a00 */
[----:B------:R-:W2:Y:S01]  /*2a20*/  LDC.64 R36, c[0x0][0x380] ;  /* 0x0000e000ff247b82 */ /* 0x000ea20000000a00 */
[----:B0-----:R-:W-:-:S05]  /*2a30*/  IMAD.WIDE R22, R14, 0x4, R22 ;  /* 0x000000040e167825 */ /* 0x001fca00078e0216 */
[----:B------:R-:W3:Y:S01]  /*2a40*/  LDG.E R41, desc[UR6][R22.64] ;  /* 0x0000000616297981 */ /* 0x000ee2000c1e1900 */
[----:B-1----:R-:W-:-:S05]  /*2a50*/  IMAD.WIDE R30, R14, 0x4, R30 ;  /* 0x000000040e1e7825 */ /* 0x002fca00078e021e */
[----:B------:R-:W4:Y:S01]  /*2a60*/  LDG.E R20, desc[UR6][R30.64] ;  /* 0x000000061e147981 */ /* 0x000f22000c1e1900 */
[----:B--2---:R-:W-:-:S06]  /*2a70*/  IMAD.WIDE R36, R14, 0x4, R36 ;  /* 0x000000040e247825 */ /* 0x004fcc00078e0224 */
[----:B------:R0:W5:Y:S01]  /*2a80*/  LDG.E R37, desc[UR6][R36.64] ;  /* 0x0000000624257981 */ /* 0x000162000c1e1900 */
[----:B------:R-:W-:Y:S01]  /*2a90*/  BSSY.RECONVERGENT B3, `(.L_x_82) ;  /* 0x0000012000037945 */ /* 0x000fe20003800200 */
[----:B---3--:R-:W-:-:S04]  /*2aa0*/  FADD R18, -R18, R41 ;  /* 0x0000002912127221 */ /* 0x008fc80000000100 */
[----:B------:R-:W-:Y:S01]  /*2ab0*/  FMUL R18, R18, R18 ;  /* 0x0000001212127220 */ /* 0x000fe20000400000 */
[----:B----4-:R-:W-:-:S04]  /*2ac0*/  FADD R15, -R15, R20 ;  /* 0x000000140f0f7221 */ /* 0x010fc80000000100 */
        /* <DEDUP_REMOVED lines=10> */
.L_x_83:
[----:B-1----:R-:W-:Y:S01]  /*2b70*/  FMUL.FTZ R15, R18, R43 ;  /* 0x0000002b120f7220 */ /* 0x002fe20000410000 */
[----:B------:R-:W-:-:S03]  /*2b80*/  FMUL.FTZ R2, R43, 0.5 ;  /* 0x3f0000002b027820 */ /* 0x000fc60000410000 */
[----:B------:R-:W-:-:S04]  /*2b90*/  FFMA R0, -R15, R15, R18 ;  /* 0x0000000f0f007223 */ /* 0x000fc80000000112 */
[----:B------:R-:W-:-:S07]  /*2ba0*/  FFMA R15, R0, R2, R15 ;  /* 0x00000002000f7223 */ /* 0x000fce000000000f */
.L_x_84:
[----:B------:R-:W-:Y:S05]  /*2bb0*/  BSYNC.RECONVERGENT B3 ;  /* 0x0000000000037941 */ /* 0x000fea0003800200 */
.L_x_82:
        /* <DEDUP_REMOVED lines=19> */
.L_x_86:
[----:B-1----:R-:W-:Y:S01]  /*2cf0*/  FMUL.FTZ R44, R17, R2 ;  /* 0x00000002112c7220 */ /* 0x002fe20000410000 */
[----:B------:R-:W-:-:S03]  /*2d00*/  FMUL.FTZ R0, R2, 0.5 ;  /* 0x3f00000002007820 */ /* 0x000fc60000410000 */
[----:B------:R-:W-:-:S04]  /*2d10*/  FFMA R17, -R44, R44, R17 ;  /* 0x0000002c2c117223 */ /* 0x000fc80000000111 */
[----:B------:R-:W-:-:S07]  /*2d20*/  FFMA R44, R17, R0, R44 ;  /* 0x00000000112c7223 */ /* 0x000fce000000002c */
.L_x_87:
[----:B------:R-:W-:Y:S05]  /*2d30*/  BSYNC.RECONVERGENT B3 ;  /* 0x0000000000037941 */ /* 0x000fea0003800200 */
.L_x_85:
        /* <DEDUP_REMOVED lines=15> */
.L_x_89:
[----:B------:R-:W-:Y:S01]  /*2e30*/  FMUL.FTZ R44, R17, R0 ;  /* 0x00000000112c7220 */ /* 0x000fe20000410000 */
[----:B------:R-:W-:-:S03]  /*2e40*/  FMUL.FTZ R0, R0, 0.5 ;  /* 0x3f00000000007820 */ /* 0x000fc60000410000 */
[----:B------:R-:W-:-:S04]  /*2e50*/  FFMA R15, -R44, R44, R17 ;  /* 0x0000002c2c0f7223 */ /* 0x000fc80000000111 */
[----:B------:R-:W-:-:S07]  /*2e60*/  FFMA R44, R15, R0, R44 ;  /* 0x000000000f2c7223 */ /* 0x000fce000000002c */
.L_x_90:
[----:B------:R-:W-:Y:S05]  /*2e70*/  BSYNC.RECONVERGENT B3 ;  /* 0x0000000000037941 */ /* 0x000fea0003800200 */
.L_x_88:
[----:B------:R-:W-:-:S04]  /*2e80*/  FADD R44, R21, R44 ;  /* 0x0000002c152c7221 */ /* 0x000fc80000000000 */
[----:B------:R-:W-:-:S04]  /*2e90*/  FADD R44, R19, -R44 ;  /* 0x8000002c132c7221 */ /* 0x000fc80000000000 */
[----:B------:R-:W-:-:S06]  /*2ea0*/  FMUL R16, R44, 100 ;  /* 0x42c800002c107820 */ /* 0x000fcc0000400000 */
[----:B------:R-:W0:Y:S02]  /*2eb0*/  F2I.S64.TRUNC R16, R16 ;  /* 0x0000001000107311 */ /* 0x000e24000020d900 */
[CC--:B0-----:R-:W-:Y:S02]  /*2ec0*/  ISETP.LT.U32.AND P1, PT, R16.reuse, R34.reuse, PT ;  /* 0x000000221000720c */ /* 0x0c1fe40003f21070 */
[CC--:B------:R-:W-:Y:S02]  /*2ed0*/  ISETP.GE.U32.AND P0, PT, R16.reuse, R34.reuse, PT ;  /* 0x000000221000720c */ /* 0x0c0fe40003f06070 */
[CC--:B------:R-:W-:Y:S02]  /*2ee0*/  ISETP.LT.AND.EX P1, PT, R17.reuse, R35.reuse, PT, P1 ;  /* 0x000000231100720c */ /* 0x0c0fe40003f21310 */
[----:B------:R-:W-:Y:S02]  /*2ef0*/  ISETP.GE.AND.EX P0, PT, R17, R35, PT, P0 ;  /* 0x000000231100720c */ /* 0x000fe40003f06300 */
[----:B------:R-:W-:-:S02]  /*2f00*/  SEL R34, R16, R34, P1 ;  /* 0x0000002210227207 */ /* 0x000fc40000800000 */
[----:B------:R-:W-:Y:S02]  /*2f10*/  SEL R35, R17, R35, P1 ;  /* 0x0000002311237207 */ /* 0x000fe40000800000 */
[----:B------:R-:W-:Y:S02]  /*2f20*/  SEL R33, R14, R33, !P0 ;  /* 0x000000210e217207 */ /* 0x000fe40004000000 */
[----:B------:R-:W-:Y:S02]  /*2f30*/  SEL R38, R5, R38, !P0 ;  /* 0x0000002605267207 */ /* 0x000fe40004000000 */
[----:B------:R-:W-:-:S07]  /*2f40*/  SEL R39, R8, R39, !P0 ;  /* 0x0000002708277207 */ /* 0x000fce0004000000 */
.L_x_13:
[----:B------:R-:W-:Y:S05]  /*2f50*/  BSYNC.RECONVERGENT B2 ;  /* 0x0000000000027941 */ /* 0x000fea0003800200 */
.L_x_12:
[----:B------:R-:W2:Y:S02]  /*2f60*/  LDC.64 R14, c[0x0][0x380] ;  /* 0x0000e000ff0e7b82 */ /* 0x000ea40000000a00 */
[----:B--2---:R-:W-:-:S05]  /*2f70*/  IMAD.WIDE R14, R8, 0x4, R14 ;  /* 0x00000004080e7825 */ /* 0x004fca00078e020e */
[----:B-----5:R2:W5:Y:S01]  /*2f80*/  LDG.E R17, desc[UR6][R14.64] ;  /* 0x000000060e117981 */ /* 0x020562000c1e1900 */
[----:B------:R-:W-:-:S04]  /*2f90*/  IADD3 R12, PT, PT, R12, 0x1, RZ ;  /* 0x000000010c0c7810 */ /* 0x000fc80007ffe0ff */
[----:B------:R-:W-:-:S13]  /*2fa0*/  ISETP.NE.AND P0, PT, R12, R11, PT ;  /* 0x0000000b0c00720c */ /* 0x000fda0003f05270 */
[----:B--2---:R-:W-:Y:S05]  /*2fb0*/  @P0 BRA `(.L_x_91) ;  /* 0xffffffd000b80947 */ /* 0x004fea000383ffff */
.L_x_2:
[----:B------:R-:W-:Y:S05]  /*2fc0*/  BSYNC.RECONVERGENT B0 ;  /* 0x0000000000007941 */ /* 0x000fea0003800200 */
.L_x_1:
[----:B------:R-:W-:Y:S02]  /*2fd0*/  ISETP.GT.U32.AND P0, PT, R5, 0x1, PT ;  /* 0x000000010500780c */ /* 0x000fe40003f04070 */
[----:B------:R-:W-:Y:S02]  /*2fe0*/  IADD3 R9, PT, PT, R9, 0x1, RZ ;  /* 0x0000000109097810 */ /* 0x000fe40007ffe0ff */
[----:B------:R-:W-:Y:S02]  /*2ff0*/  IADD3 R6, PT, PT, R6, 0x1, RZ ;  /* 0x0000000106067810 */ /* 0x000fe40007ffe0ff */
[----:B------:R-:W-:-:S07]  /*3000*/  IADD3 R5, PT, PT, R5, -0x1, RZ ;  /* 0xffffffff05057810 */ /* 0x000fce0007ffe0ff */
[----:B------:R-:W-:Y:S05]  /*3010*/  @P0 BRA `(.L_x_92) ;  /* 0xffffffd000640947 */ /* 0x000fea000383ffff */
[----:B------:R-:W-:Y:S05]  /*3020*/  BSYNC.RECONVERGENT B1 ;  /* 0x0000000000017941 */ /* 0x000fea0003800200 */
.L_x_0:
[----:B------:R-:W-:Y:S01]  /*3030*/  ISETP.GT.U32.AND P0, PT, R34, -0x1, PT ;  /* 0xffffffff2200780c */ /* 0x000fe20003f04070 */
[----:B------:R-:W-:Y:S03]  /*3040*/  BSSY.RECONVERGENT B0, `(.L_x_93) ;  /* 0x000009f000007945 */ /* 0x000fe60003800200 */
[----:B------:R-:W-:-:S13]  /*3050*/  ISETP.GT.AND.EX P0, PT, R35, -0x1, PT, P0 ;  /* 0xffffffff2300780c */ /* 0x000fda0003f04300 */
[----:B------:R-:W-:Y:S05]  /*3060*/  @P0 BRA `(.L_x_94) ;  /* 0x0000000800700947 */ /* 0x000fea0003800000 */
[----:B------:R-:W2:Y:S01]  /*3070*/  I2F.S64 R0, R34 ;  /* 0x0000002200007312 */ /* 0x000ea20000301400 */
[----:B------:R-:W-:Y:S01]  /*3080*/  HFMA2 R5, -RZ, RZ, 1.0341796875, -112.625 ;  /* 0x3c23d70aff057431 */ /* 0x000fe200000001ff */
[----:B------:R-:W-:Y:S01]  /*3090*/  MOV R2, 0x42c80000 ;  /* 0x42c8000000027802 */ /* 0x000fe20000000f00 */
[----:B------:R-:W-:Y:S04]  /*30a0*/  BSSY.RECONVERGENT B1, `(.L_x_95) ;  /* 0x000000b000017945 */ /* 0x000fe80003800200 */
[----:B------:R-:W-:Y:S01]  /*30b0*/  FFMA R2, R5, -R2, 1 ;  /* 0x3f80000005027423 */ /* 0x000fe20000000802 */
[----:B--2---:R-:W2:Y:S03]  /*30c0*/  FCHK P0, R0, 100 ;  /* 0x42c8000000007902 */ /* 0x004ea60000000000 */
[----:B------:R-:W-:-:S04]  /*30d0*/  FFMA R5, R2, R5, 0.0099999997764825820923 ;  /* 0x3c23d70a02057423 */ /* 0x000fc80000000005 */
[----:B------:R-:W-:-:S04]  /*30e0*/  FFMA R2, R0, R5, RZ ;  /* 0x0000000500027223 */ /* 0x000fc800000000ff */
[----:B------:R-:W-:-:S04]  /*30f0*/  FFMA R4, R2, -100, R0 ;  /* 0xc2c8000002047823 */ /* 0x000fc80000000000 */
[----:B------:R-:W-:Y:S01]  /*3100*/  FFMA R2, R5, R4, R2 ;  /* 0x0000000405027223 */ /* 0x000fe20000000002 */
[----:B--2---:R-:W-:Y:S06]  /*3110*/  @!P0 BRA `(.L_x_96) ;  /* 0x00000000000c8947 */ /* 0x004fec0003800000 */
[----:B------:R-:W-:-:S07]  /*3120*/  MOV R2, 0x3140 ;  /* 0x0000314000027802 */ /* 0x000fce0000000f00 */
[----:B01---5:R-:W-:Y:S05]  /*3130*/  CALL.REL.NOINC `($__internal_1_$__cuda_sm3x_div_rn_noftz_f32_slowpath) ;  /* 0x0000000800a47944 */ /* 0x023fea0003c00000 */
[----:B------:R-:W-:-:S07]  /*3140*/  MOV R2, R0 ;  /* 0x0000000000027202 */ /* 0x000fce0000000f00 */
.L_x_96:
[----:B------:R-:W-:Y:S05]  /*3150*/  BSYNC.RECONVERGENT B1 ;  /* 0x0000000000017941 */ /* 0x000fea0003800200 */
.L_x_95:
[----:B------:R-:W2:Y:S02]  /*3160*/  LDG.E R5, desc[UR6][R24.64] ;  /* 0x0000000618057981 */ /* 0x000ea4000c1e1900 */
[----:B--2---:R-:W-:-:S05]  /*3170*/  FADD R5, R5, R2 ;  /* 0x0000000205057221 */ /* 0x004fca0000000000 */
[----:B------:R2:W-:Y:S04]  /*3180*/  STG.E desc[UR6][R24.64], R5 ;  /* 0x0000000518007986 */ /* 0x0005e8000c101906 */
[----:B------:R-:W3:Y:S01]  /*3190*/  LDG.E R0, desc[UR6][R26.64] ;  /* 0x000000061a007981 */ /* 0x000ee2000c1e1900 */
[----:B------:R-:W-:Y:S01]  /*31a0*/  BSSY.RECONVERGENT B1, `(.L_x_97) ;  /* 0x000000c000017945 */ /* 0x000fe20003800200 */
[----:B---3--:R-:W-:-:S13]  /*31b0*/  ISETP.NE.AND P0, PT, R0, R39, PT ;  /* 0x000000270000720c */ /* 0x008fda0003f05270 */
[----:B--2---:R-:W-:Y:S05]  /*31c0*/  @!P0 BRA `(.L_x_98) ;  /* 0x0000000000248947 */ /* 0x004fea0003800000 */
[----:B------:R-:W2:Y:S01]  /*31d0*/  LDC.64 R6, c[0x0][0x380] ;  /* 0x0000e000ff067b82 */ /* 0x000ea20000000a00 */
[----:B------:R-:W-:Y:S01]  /*31e0*/  BSSY.RECONVERGENT B2, `(.L_x_98) ;  /* 0x0000007000027945 */ /* 0x000fe20003800200 */
[----:B------:R-:W-:-:S07]  /*31f0*/  MOV R2, R0 ;  /* 0x0000000000027202 */ /* 0x000fce0000000f00 */
.L_x_99:
[----:B--2---:R-:W-:Y:S01]  /*3200*/  IMAD.WIDE R4, R2, 0x4, R6 ;  /* 0x0000000402047825 */ /* 0x004fe200078e0206 */
[----:B------:R-:W-:-:S04]  /*3210*/  MOV R8, R2 ;  /* 0x0000000200087202 */ /* 0x000fc80000000f00 */
[----:B------:R-:W2:Y:S02]  /*3220*/  LDG.E R2, desc[UR6][R4.64] ;  /* 0x0000000604027981 */ /* 0x000ea4000c1e1900 */
[----:B--2---:R-:W-:-:S13]  /*3230*/  ISETP.NE.AND P0, PT, R2, R39, PT ;  /* 0x000000270200720c */ /* 0x004fda0003f05270 */
[----:B------:R-:W-:Y:S05]  /*3240*/  @P0 BRA `(.L_x_99) ;  /* 0xfffffffc00ec0947 */ /* 0x000fea000383ffff */
[----:B------:R-:W-:Y:S05]  /*3250*/  BSYNC.RECONVERGENT B2 ;  /* 0x0000000000027941 */ /* 0x000fea0003800200 */
.L_x_98:
[----:B------:R-:W-:Y:S05]  /*3260*/  BSYNC.RECONVERGENT B1 ;  /* 0x0000000000017941 */ /* 0x000fea0003800200 */
.L_x_97:
[----:B------:R-:W-:Y:S01]  /*3270*/  ISETP.GE.AND P0, PT, R38, 0x1, PT ;  /* 0x000000012600780c */ /* 0x000fe20003f06270 */
[----:B------:R-:W-:Y:S01]  /*3280*/  BSSY.RECONVERGENT B1, `(.L_x_100) ;  /* 0x000006d000017945 */ /* 0x000fe20003800200 */
[----:B------:R-:W-:-:S11]  /*3290*/  MOV R21, R39 ;  /* 0x0000002700157202 */ /* 0x000fd60000000f00 */
[----:B------:R-:W-:Y:S05]  /*32a0*/  @!P0 BRA `(.L_x_101) ;  /* 0x0000000400a88947 */ /* 0x000fea0003800000 */
[C---:B------:R-:W-:Y:S01]  /*32b0*/  ISETP.GE.U32.AND P0, PT, R38.reuse, 0x10, PT ;  /* 0x000000102600780c */ /* 0x040fe20003f06070 */
[----:B------:R-:W-:Y:S01]  /*32c0*/  BSSY.RECONVERGENT B2, `(.L_x_102) ;  /* 0x000002e000027945 */ /* 0x000fe20003800200 */
[----:B------:R-:W-:Y:S02]  /*32d0*/  LOP3.LUT R9, R38, 0xf, RZ, 0xc0, !PT ;  /* 0x0000000f26097812 */ /* 0x000fe400078ec0ff */
[----:B------:R-:W-:-:S09]  /*32e0*/  MOV R21, R39 ;  /* 0x0000002700157202 */ /* 0x000fd20000000f00 */
[----:B------:R-:W-:Y:S05]  /*32f0*/  @!P0 BRA `(.L_x_103) ;  /* 0x0000000000a88947 */ /* 0x000fea0003800000 */
[----:B------:R-:W-:Y:S01]  /*3300*/  HFMA2 R4, -RZ, RZ, 0, 0 ;  /* 0x00000000ff047431 */ /* 0x000fe200000001ff */
[----:B------:R-:W-:Y:S01]  /*3310*/  BSSY.RECONVERGENT B3, `(.L_x_104) ;  /* 0x0000027000037945 */ /* 0x000fe20003800200 */
[----:B------:R-:W-:Y:S02]  /*3320*/  LOP3.LUT R5, R38, 0x7ffffff0, RZ, 0xc0, !PT ;  /* 0x7ffffff026057812 */ /* 0x000fe400078ec0ff */
[----:B------:R-:W-:-:S07]  /*3330*/  MOV R21, R39 ;  /* 0x0000002700157202 */ /* 0x000fce0000000f00 */
.L_x_105:
[----:B--2---:R-:W2:Y:S02]  /*3340*/  LDC.64 R2, c[0x0][0x380] ;  /* 0x0000e000ff027b82 */ /* 0x004ea40000000a00 */
[----:B--2--5:R-:W-:-:S06]  /*3350*/  IMAD.WIDE R6, R21, 0x4, R2 ;  /* 0x0000000415067825 */ /* 0x024fcc00078e0202 */
[----:B------:R-:W2:Y:S02]  /*3360*/  LDG.E R7, desc[UR6][R6.64] ;  /* 0x0000000606077981 */ /* 0x000ea4000c1e1900 */
[----:B--2---:R-:W-:-:S06]  /*3370*/  IMAD.WIDE R10, R7, 0x4, R2 ;  /* 0x00000004070a7825 */ /* 0x004fcc00078e0202 */
[----:B------:R-:W2:Y:S02]  /*3380*/  LDG.E R11, desc[UR6][R10.64] ;  /* 0x000000060a0b7981 */ /* 0x000ea4000c1e1900 */
[----:B--2---:R-:W-:-:S06]  /*3390*/  IMAD.WIDE R12, R11, 0x4, R2 ;  /* 0x000000040b0c7825 */ /* 0x004fcc00078e0202 */
[----:B------:R-:W2:Y:S02]  /*33a0*/  LDG.E R13, desc[UR6][R12.64] ;  /* 0x000000060c0d7981 */ /* 0x000ea4000c1e1900 */
[----:B--2---:R-:W-:-:S06]  /*33b0*/  IMAD.WIDE R14, R13, 0x4, R2 ;  /* 0x000000040d0e7825 */ /* 0x004fcc00078e0202 */
[----:B------:R-:W1:Y:S02]  /*33c0*/  LDG.E R15, desc[UR6][R14.64] ;  /* 0x000000060e0f7981 */ /* 0x000e64000c1e1900 */
[----:B-1---5:R-:W-:-:S06]  /*33d0*/  IMAD.WIDE R16, R15, 0x4, R2 ;  /* 0x000000040f107825 */ /* 0x022fcc00078e0202 */
[----:B------:R-:W0:Y:S02]  /*33e0*/  LDG.E R17, desc[UR6][R16.64] ;  /* 0x0000000610117981 */ /* 0x000e24000c1e1900 */
[----:B0-----:R-:W-:-:S06]  /*33f0*/  IMAD.WIDE R18, R17, 0x4, R2 ;  /* 0x0000000411127825 */ /* 0x001fcc00078e0202 */
[----:B------:R-:W2:Y:S02]  /*3400*/  LDG.E R19, desc[UR6][R18.64] ;  /* 0x0000000612137981 */ /* 0x000ea4000c1e1900 */
[----:B--2---:R-:W-:-:S06]  /*3410*/  IMAD.WIDE R6, R19, 0x4, R2 ;  /* 0x0000000413067825 */ /* 0x004fcc00078e0202 */
        /* <DEDUP_REMOVED lines=16> */
[----:B------:R-:W2:Y:S01]  /*3520*/  LDG.E R13, desc[UR6][R12.64] ;  /* 0x000000060c0d7981 */ /* 0x000ea2000c1e1900 */
[----:B------:R-:W-:-:S04]  /*3530*/  IADD3 R4, PT, PT, R4, 0x10, RZ ;  /* 0x0000001004047810 */ /* 0x000fc80007ffe0ff */
[----:B------:R-:W-:Y:S01]  /*3540*/  ISETP.NE.AND P0, PT, R4, R5, PT ;  /* 0x000000050400720c */ /* 0x000fe20003f05270 */
[----:B--2---:R-:W-:-:S05]  /*3550*/  IMAD.WIDE R2, R13, 0x4, R2 ;  /* 0x000000040d027825 */ /* 0x004fca00078e0202 */
[----:B------:R2:W5:Y:S07]  /*3560*/  LDG.E R21, desc[UR6][R2.64] ;  /* 0x0000000602157981 */ /* 0x00056e000c1e1900 */
[----:B------:R-:W-:Y:S05]  /*3570*/  @P0 BRA `(.L_x_105) ;  /* 0xfffffffc00700947 */ /* 0x000fea000383ffff */
[----:B------:R-:W-:Y:S05]  /*3580*/  BSYNC.RECONVERGENT B3 ;  /* 0x0000000000037941 */ /* 0x000fea0003800200 */
.L_x_104:
[----:B--2---:R-:W-:-:S07]  /*3590*/  MOV R3, R13 ;  /* 0x0000000d00037202 */ /* 0x004fce0000000f00 */
.L_x_103:
[----:B------:R-:W-:Y:S05]  /*35a0*/  BSYNC.RECONVERGENT B2 ;  /* 0x0000000000027941 */ /* 0x000fea0003800200 */
.L_x_102:
[----:B------:R-:W-:-:S13]  /*35b0*/  ISETP.NE.AND P0, PT, R9, RZ, PT ;  /* 0x000000ff0900720c */ /* 0x000fda0003f05270 */
[----:B------:R-:W-:Y:S05]  /*35c0*/  @!P0 BRA `(.L_x_101) ;  /* 0x0000000000e08947 */ /* 0x000fea0003800000 */
[----:B------:R-:W-:Y:S01]  /*35d0*/  ISETP.GE.U32.AND P0, PT, R9, 0x8, PT ;  /* 0x000000080900780c */ /* 0x000fe20003f06070 */
[----:B------:R-:W-:Y:S01]  /*35e0*/  BSSY.RECONVERGENT B2, `(.L_x_106) ;  /* 0x0000015000027945 */ /* 0x000fe20003800200 */
[----:B0-----:R-:W-:-:S04]  /*35f0*/  LOP3.LUT R18, R38, 0x7, RZ, 0xc0, !PT ;  /* 0x0000000726127812 */ /* 0x001fc800078ec0ff */
[----:B------:R-:W-:-:S07]  /*3600*/  ISETP.NE.AND P1, PT, R18, RZ, PT ;  /* 0x000000ff1200720c */ /* 0x000fce0003f25270 */
[----:B------:R-:W-:Y:S06]  /*3610*/  @!P0 BRA `(.L_x_107) ;  /* 0x0000000000448947 */ /* 0x000fec0003800000 */
[----:B-1---5:R-:W0:Y:S02]  /*3620*/  LDC.64 R16, c[0x0][0x380] ;  /* 0x0000e000ff107b82 */ /* 0x022e240000000a00 */
        /* <DEDUP_REMOVED lines=14> */
[----:B--2---:R-:W-:-:S05]  /*3710*/  IMAD.WIDE R4, R3, 0x4, R16 ;  /* 0x0000000403047825 */ /* 0x004fca00078e0210 */
[----:B------:R0:W5:Y:S02]  /*3720*/  LDG.E R21, desc[UR6][R4.64] ;  /* 0x0000000604157981 */ /* 0x000164000c1e1900 */
.L_x_107:
[----:B------:R-:W-:Y:S05]  /*3730*/  BSYNC.RECONVERGENT B2 ;  /* 0x0000000000027941 */ /* 0x000fea0003800200 */
.L_x_106:
[----:B------:R-:W-:Y:S05]  /*3740*/  @!P1 BRA `(.L_x_101) ;  /* 0x0000000000809947 */ /* 0x000fea0003800000 */
[----:B------:R-:W-:Y:S01]  /*3750*/  ISETP.GE.U32.AND P0, PT, R18, 0x4, PT ;  /* 0x000000041200780c */ /* 0x000fe20003f06070 */
[----:B------:R-:W-:Y:S01]  /*3760*/  BSSY.RECONVERGENT B2, `(.L_x_108) ;  /* 0x000000d000027945 */ /* 0x000fe20003800200 */
[----:B------:R-:W-:-:S04]  /*3770*/  LOP3.LUT R12, R38, 0x3, RZ, 0xc0, !PT ;  /* 0x00000003260c7812 */ /* 0x000fc800078ec0ff */
[----:B------:R-:W-:-:S07]  /*3780*/  ISETP.NE.AND P1, PT, R12, RZ, PT ;  /* 0x000000ff0c00720c */ /* 0x000fce0003f25270 */
[----:B------:R-:W-:Y:S06]  /*3790*/  @!P0 BRA `(.L_x_109) ;  /* 0x0000000000248947 */ /* 0x000fec0003800000 */
[----:B0-----:R-:W0:Y:S02]  /*37a0*/  LDC.64 R4, c[0x0][0x380] ;  /* 0x0000e000ff047b82 */ /* 0x001e240000000a00 */
[----:B0----5:R-:W-:-:S06]  /*37b0*/  IMAD.WIDE R6, R21, 0x4, R4 ;  /* 0x0000000415067825 */ /* 0x021fcc00078e0204 */
[----:B------:R-:W2:Y:S02]  /*37c0*/  LDG.E R7, desc[UR6][R6.64] ;  /* 0x0000000606077981 */ /* 0x000ea4000c1e1900 */
[----:B--2---:R-:W-:-:S05]  /*37d0*/  IMAD.WIDE R10, R7, 0x4, R4 ;  /* 0x00000004070a7825 */ /* 0x004fca00078e0204 */
[----:B------:R-:W2:Y:S02]  /*37e0*/  LDG.E R3, desc[UR6][R10.64] ;  /* 0x000000060a037981 */ /* 0x000ea4000c1e1900 */
[----:B--2---:R-:W-:-:S06]  /*37f0*/  IMAD.WIDE R2, R3, 0x4, R4 ;  /* 0x0000000403027825 */ /* 0x004fcc00078e0204 */
[----:B------:R-:W2:Y:S02]  /*3800*/  LDG.E R3, desc[UR6][R2.64] ;  /* 0x0000000602037981 */ /* 0x000ea4000c1e1900 */
[----:B--2---:R-:W-:-:S05]  /*3810*/  IMAD.WIDE R4, R3, 0x4, R4 ;  /* 0x0000000403047825 */ /* 0x004fca00078e0204 */
[----:B------:R2:W5:Y:S02]  /*3820*/  LDG.E R21, desc[UR6][R4.64] ;  /* 0x0000000604157981 */ /* 0x000564000c1e1900 */
.L_x_109:
[----:B------:R-:W-:Y:S05]  /*3830*/  BSYNC.RECONVERGENT B2 ;  /* 0x0000000000027941 */ /* 0x000fea0003800200 */
.L_x_108:
[----:B------:R-:W-:Y:S05]  /*3840*/  @!P1 BRA `(.L_x_101) ;  /* 0x0000000000409947 */ /* 0x000fea0003800000 */
[----:B------:R-:W0:Y:S02]  /*3850*/  LDC.64 R6, c[0x0][0x380] ;  /* 0x0000e000ff067b82 */ /* 0x000e240000000a00 */
[----:B0-2--5:R-:W-:-:S05]  /*3860*/  IMAD.WIDE R4, R21, 0x4, R6 ;  /* 0x0000000415047825 */ /* 0x025fca00078e0206 */
[----:B------:R-:W2:Y:S01]  /*3870*/  LDG.E R9, desc[UR6][R4.64] ;  /* 0x0000000604097981 */ /* 0x000ea2000c1e1900 */
[----:B------:R-:W-:Y:S02]  /*3880*/  ISETP.NE.AND P0, PT, R12, 0x1, PT ;  /* 0x000000010c00780c */ /* 0x000fe40003f05270 */
[----:B------:R-:W-:Y:S02]  /*3890*/  MOV R3, R21 ;  /* 0x0000001500037202 */ /* 0x000fe40000000f00 */
[----:B--2---:R-:W-:-:S09]  /*38a0*/  MOV R21, R9 ;  /* 0x0000000900157202 */ /* 0x004fd20000000f00 */
[----:B------:R-:W-:Y:S05]  /*38b0*/  @!P0 BRA `(.L_x_101) ;  /* 0x0000000000248947 */ /* 0x000fea0003800000 */
[----:B------:R-:W-:-:S05]  /*38c0*/  IMAD.WIDE R4, R9, 0x4, R6 ;  /* 0x0000000409047825 */ /* 0x000fca00078e0206 */
[----:B------:R-:W2:Y:S01]  /*38d0*/  LDG.E R11, desc[UR6][R4.64] ;  /* 0x00000006040b7981 */ /* 0x000ea2000c1e1900 */
[----:B------:R-:W-:Y:S02]  /*38e0*/  ISETP.NE.AND P0, PT, R12, 0x2, PT ;  /* 0x000000020c00780c */ /* 0x000fe40003f05270 */
[----:B------:R-:W-:Y:S02]  /*38f0*/  MOV R3, R9 ;  /* 0x0000000900037202 */ /* 0x000fe40000000f00 */
[----:B--2---:R-:W-:-:S09]  /*3900*/  MOV R21, R11 ;  /* 0x0000000b00157202 */ /* 0x004fd20000000f00 */
[----:B------:R-:W-:Y:S05]  /*3910*/  @!P0 BRA `(.L_x_101) ;  /* 0x00000000000c8947 */ /* 0x000fea0003800000 */
[----:B------:R-:W-:-:S05]  /*3920*/  IMAD.WIDE R4, R11, 0x4, R6 ;  /* 0x000000040b047825 */ /* 0x000fca00078e0206 */
[----:B------:R3:W5:Y:S01]  /*3930*/  LDG.E R21, desc[UR6][R4.64] ;  /* 0x0000000604157981 */ /* 0x000762000c1e1900 */
[----:B------:R-:W-:-:S07]  /*3940*/  MOV R3, R11 ;  /* 0x0000000b00037202 */ /* 0x000fce0000000f00 */
.L_x_101:
[----:B------:R-:W-:Y:S05]  /*3950*/  BSYNC.RECONVERGENT B1 ;  /* 0x0000000000017941 */ /* 0x000fea0003800200 */
.L_x_100:
[----:B------:R-:W0:Y:S01]  /*3960*/  LDC.64 R10, c[0x0][0x380] ;  /* 0x0000e000ff0a7b82 */ /* 0x000e220000000a00 */
[----:B------:R-:W-:-:S13]  /*3970*/  ISETP.NE.AND P0, PT, R0, R39, PT ;  /* 0x000000270000720c */ /* 0x000fda0003f05270 */
[----:B-----5:R4:W-:Y:S01]  /*3980*/  @!P0 STG.E desc[UR6][R26.64], R21 ;  /* 0x000000151a008986 */ /* 0x0209e2000c101906 */
[----:B0-23--:R-:W-:-:S05]  /*3990*/  IMAD.WIDE R4, R33, 0x4, R10 ;  /* 0x0000000421047825 */ /* 0x00dfca00078e020a */
[----:B------:R-:W2:Y:S01]  /*39a0*/  @!P0 LDG.E R13, desc[UR6][R4.64] ;  /* 0x00000006040d8981 */ /* 0x000ea2000c1e1900 */
[----:B------:R-:W-:-:S03]  /*39b0*/  IMAD.WIDE R6, R3, 0x4, R10 ;  /* 0x0000000403067825 */ /* 0x000fc600078e020a */
[----:B------:R4:W-:Y:S01]  /*39c0*/  @!P0 STG.E desc[UR6][R4.64], R39 ;  /* 0x0000002704008986 */ /* 0x0009e2000c101906 */
[----:B------:R-:W-:-:S03]  /*39d0*/  @P0 IMAD.WIDE R8, R8, 0x4, R10 ;  /* 0x0000000408080825 */ /* 0x000fc600078e020a */
[----:B--2---:R4:W-:Y:S04]  /*39e0*/  @!P0 STG.E desc[UR6][R6.64], R13 ;  /* 0x0000000d06008986 */ /* 0x0049e8000c101906 */
[----:B------:R4:W-:Y:S04]  /*39f0*/  @P0 STG.E desc[UR6][R8.64], R21 ;  /* 0x0000001508000986 */ /* 0x0009e8000c101906 */
[----:B------:R-:W2:Y:S04]  /*3a00*/  @P0 LDG.E R11, desc[UR6][R4.64] ;  /* 0x00000006040b0981 */ /* 0x000ea8000c1e1900 */
[----:B------:R4:W-:Y:S04]  /*3a10*/  @P0 STG.E desc[UR6][R4.64], R39 ;  /* 0x0000002704000986 */ /* 0x0009e8000c101906 */
[----:B--2---:R4:W-:Y:S02]  /*3a20*/  @P0 STG.E desc[UR6][R6.64], R11 ;  /* 0x0000000b06000986 */ /* 0x0049e4000c101906 */
.L_x_94:
[----:B------:R-:W-:Y:S05]  /*3a30*/  BSYNC.RECONVERGENT B0 ;  /* 0x0000000000007941 */ /* 0x000fea0003800200 */
.L_x_93:
[----:B------:R-:W-:-:S13]  /*3a40*/  ISETP.GE.AND P0, PT, R35, RZ, PT ;  /* 0x000000ff2300720c */ /* 0x000fda0003f06270 */
[----:B------:R-:W-:Y:S05]  /*3a50*/  @!P0 BRA `(.L_x_110) ;  /* 0xffffffc400b08947 */ /* 0x000fea000383ffff */
[----:B------:R-:W-:Y:S05]  /*3a60*/  EXIT ;  /* 0x000000000000794d */ /* 0x000fea0003800000 */
        .weak           $__internal_0_$__cuda_sm20_sqrt_rn_f32_slowpath
        .type           $__internal_0_$__cuda_sm20_sqrt_rn_f32_slowpath,@function
        .size           $__internal_0_$__cuda_sm20_sqrt_rn_f32_slowpath,($__internal_1_$__cuda_sm3x_div_rn_noftz_f32_slowpath - $__internal_0_$__cuda_sm20_sqrt_rn_f32_slowpath)
$__internal_0_$__cuda_sm20_sqrt_rn_f32_slowpath:
[----:B------:R-:W-:-:S13]  /*3a70*/  LOP3.LUT P1, RZ, R0, 0x7fffffff, RZ, 0xc0, !PT ;  /* 0x7fffffff00ff7812 */ /* 0x000fda000782c0ff */
[----:B------:R-:W-:Y:S01]  /*3a80*/  @!P1 MOV R44, R0 ;  /* 0x00000000002c9202 */ /* 0x000fe20000000f00 */
[----:B------:R-:W-:Y:S06]  /*3a90*/  @!P1 BRA `(.L_x_111) ;  /* 0x0000000000409947 */ /* 0x000fec0003800000 */
[----:B------:R-:W-:-:S13]  /*3aa0*/  FSETP.GEU.FTZ.AND P1, PT, R0, RZ, PT ;  /* 0x000000ff0000720b */ /* 0x000fda0003f3e000 */
[----:B------:R-:W-:Y:S01]  /*3ab0*/  @!P1 MOV R44, 0x7fffffff ;  /* 0x7fffffff002c9802 */ /* 0x000fe20000000f00 */
[----:B------:R-:W-:Y:S06]  /*3ac0*/  @!P1 BRA `(.L_x_111) ;  /* 0x0000000000349947 */ /* 0x000fec0003800000 */
[----:B------:R-:W-:-:S13]  /*3ad0*/  FSETP.GTU.FTZ.AND P1, PT, |R0|, +INF , PT ;  /* 0x7f8000000000780b */ /* 0x000fda0003f3c200 */
[----:B------:R-:W-:Y:S01]  /*3ae0*/  @P1 FADD.FTZ R44, R0, 1 ;  /* 0x3f800000002c1421 */ /* 0x000fe20000010000 */
[----:B------:R-:W-:Y:S06]  /*3af0*/  @P1 BRA `(.L_x_111) ;  /* 0x0000000000281947 */ /* 0x000fec0003800000 */
[----:B------:R-:W-:-:S13]  /*3b00*/  FSETP.NEU.FTZ.AND P1, PT, |R0|, +INF , PT ;  /* 0x7f8000000000780b */ /* 0x000fda0003f3d200 */
[----:B------:R-:W-:-:S04]  /*3b10*/  @P1 FFMA R49, R0, 1.84467440737095516160e+19, RZ ;  /* 0x5f80000000311823 */ /* 0x000fc800000000ff */
[----:B------:R-:W0:Y:S02]  /*3b20*/  @P1 MUFU.RSQ R47, R49 ;  /* 0x00000031002f1308 */ /* 0x000e240000001400 */
[----:B0-----:R-:W-:Y:S01]  /*3b30*/  @P1 FMUL.FTZ R44, R49, R47 ;  /* 0x0000002f312c1220 */ /* 0x001fe20000410000 */
[----:B------:R-:W-:-:S03]  /*3b40*/  @P1 FMUL.FTZ R47, R47, 0.5 ;  /* 0x3f0000002f2f1820 */ /* 0x000fc60000410000 */
[----:B------:R-:W-:-:S04]  /*3b50*/  @P1 FADD.FTZ R48, -R44, -RZ ;  /* 0x800000ff2c301221 */ /* 0x000fc80000010100 */
[----:B------:R-:W-:-:S04]  /*3b60*/  @P1 FFMA R51, R44, R48, R49 ;  /* 0x000000302c331223 */ /* 0x000fc80000000031 */
[----:B------:R-:W-:Y:S01]  /*3b70*/  @P1 FFMA R47, R51, R47, R44 ;  /* 0x0000002f332f1223 */ /* 0x000fe2000000002c */
[----:B------:R-:W-:-:S03]  /*3b80*/  @!P1 MOV R44, R0 ;  /* 0x00000000002c9202 */ /* 0x000fc60000000f00 */
[----:B------:R-:W-:-:S07]  /*3b90*/  @P1 FMUL.FTZ R44, R47, 2.3283064365386962891e-10 ;  /* 0x2f8000002f2c1820 */ /* 0x000fce0000410000 */
.L_x_111:
[----:B------:R-:W-:Y:S01]  /*3ba0*/  HFMA2 R49, -RZ, RZ, 0, 0 ;  /* 0x00000000ff317431 */ /* 0x000fe200000001ff */
[----:B------:R-:W-:-:S04]  /*3bb0*/  MOV R48, R2 ;  /* 0x0000000200307202 */ /* 0x000fc80000000f00 */
[----:B------:R-:W-:Y:S05]  /*3bc0*/  RET.REL.NODEC R48 `(_Z13or_opt_kernelPiS_S_PfS0_S0_i) ;  /* 0xffffffc4300c7950 */ /* 0x000fea0003c3ffff */
        .weak           $__internal_1_$__cuda_sm3x_div_rn_noftz_f32_slowpath
        .type           $__internal_1_$__cuda_sm3x_div_rn_noftz_f32_slowpath,@function
        .size           $__internal_1_$__cuda_sm3x_div_rn_noftz_f32_slowpath,(.L_x_382 - $__internal_1_$__cuda_sm3x_div_rn_noftz_f32_slowpath)
$__internal_1_$__cuda_sm3x_div_rn_noftz_f32_slowpath:
[----:B------:R-:W-:Y:S01]  /*3bd0*/  SHF.R.U32.HI R4, RZ, 0x17, R0 ;  /* 0x00000017ff047819 */ /* 0x000fe20000011600 */
[----:B------:R-:W-:Y:S04]  /*3be0*/  BSSY.RECONVERGENT B2, `(.L_x_112) ;  /* 0x000005c000027945 */ /* 0x000fe80003800200 */
[----:B------:R-:W-:Y:S01]  /*3bf0*/  BSSY.RELIABLE B3, `(.L_x_113) ;  /* 0x000001a000037945 */ /* 0x000fe20003800100 */
[----:B------:R-:W-:Y:S02]  /*3c00*/  LOP3.LUT R6, R4, 0xff, RZ, 0xc0, !PT ;  /* 0x000000ff04067812 */ /* 0x000fe400078ec0ff */
[----:B------:R-:W-:Y:S02]  /*3c10*/  MOV R4, R0 ;  /* 0x0000000000047202 */ /* 0x000fe40000000f00 */
[----:B------:R-:W-:-:S04]  /*3c20*/  IADD3 R7, PT, PT, R6, -0x1, RZ ;  /* 0xffffffff06077810 */ /* 0x000fc80007ffe0ff */
[----:B------:R-:W-:-:S13]  /*3c30*/  ISETP.GT.U32.OR P0, PT, R7, 0xfd, !PT ;  /* 0x000000fd0700780c */ /* 0x000fda0007f04470 */
[----:B------:R-:W-:Y:S01]  /*3c40*/  @!P0 MOV R5, RZ ;  /* 0x000000ff00058202 */ /* 0x000fe20000000f00 */
[----:B------:R-:W-:Y:S06]  /*3c50*/  @!P0 BRA `(.L_x_114) ;  /* 0x00000000004c8947 */ /* 0x000fec0003800000 */
[----:B------:R-:W-:-:S13]  /*3c60*/  FSETP.GTU.FTZ.AND P0, PT, |R0|, +INF , PT ;  /* 0x7f8000000000780b */ /* 0x000fda0003f1c200 */
[----:B------:R-:W-:Y:S05]  /*3c70*/  @P0 BREAK.RELIABLE B3 ;  /* 0x0000000000030942 */ /* 0x000fea0003800100 */
[----:B------:R-:W-:Y:S05]  /*3c80*/  @P0 BRA `(.L_x_115) ;  /* 0x0000000400400947 */ /* 0x000fea0003800000 */
[----:B------:R-:W-:-:S05]  /*3c90*/  HFMA2 R5, -RZ, RZ, 3.390625, 0 ;  /* 0x42c80000ff057431 */ /* 0x000fca00000001ff */
[----:B------:R-:W-:-:S13]  /*3ca0*/  LOP3.LUT P0, RZ, R5, 0x7fffffff, R4, 0xc8, !PT ;  /* 0x7fffffff05ff7812 */ /* 0x000fda000780c804 */
[----:B------:R-:W-:Y:S05]  /*3cb0*/  @!P0 BREAK.RELIABLE B3 ;  /* 0x0000000000038942 */ /* 0x000fea0003800100 */
[----:B------:R-:W-:Y:S05]  /*3cc0*/  @!P0 BRA `(.L_x_116) ;  /* 0x0000000400288947 */ /* 0x000fea0003800000 */
[----:B------:R-:W-:-:S13]  /*3cd0*/  LOP3.LUT P0, RZ, R4, 0x7fffffff, RZ, 0xc0, !PT ;  /* 0x7fffffff04ff7812 */ /* 0x000fda000780c0ff */
[----:B------:R-:W-:Y:S05]  /*3ce0*/  @!P0 BREAK.RELIABLE B3 ;  /* 0x0000000000038942 */ /* 0x000fea0003800100 */
[----:B------:R-:W-:Y:S05]  /*3cf0*/  @!P0 BRA `(.L_x_117) ;  /* 0x0000000400148947 */ /* 0x000fea0003800000 */
[----:B------:R-:W-:Y:S02]  /*3d00*/  FSETP.NEU.FTZ.AND P1, PT, |R0|, +INF , PT ;  /* 0x7f8000000000780b */ /* 0x000fe40003f3d200 */
[----:B------:R-:W-:-:S04]  /*3d10*/  LOP3.LUT P0, RZ, R5, 0x7fffffff, RZ, 0xc0, !PT ;  /* 0x7fffffff05ff7812 */ /* 0x000fc8000780c0ff */
[----:B------:R-:W-:-:S13]  /*3d20*/  PLOP3.LUT P0, PT, P1, P0, PT, 0x2f, 0xf2 ;  /* 0x0000000000f2781c */ /* 0x000fda0000f00577 */
[----:B------:R-:W-:Y:S05]  /*3d30*/  @P0 BREAK.RELIABLE B3 ;  /* 0x0000000000030942 */ /* 0x000fea0003800100 */
[----:B------:R-:W-:Y:S05]  /*3d40*/  @P0 BRA `(.L_x_118) ;  /* 0x0000000000f40947 */ /* 0x000fea0003800000 */
[----:B------:R-:W-:-:S13]  /*3d50*/  ISETP.GE.AND P0, PT, R7, RZ, PT ;  /* 0x000000ff0700720c */ /* 0x000fda0003f06270 */
[----:B------:R-:W-:Y:S01]  /*3d60*/  @P0 MOV R5, RZ ;  /* 0x000000ff00050202 */ /* 0x000fe20000000f00 */
[----:B------:R-:W-:Y:S01]  /*3d70*/  @!P0 FFMA R4, R0, 1.84467440737095516160e+19, RZ ;  /* 0x5f80000000048823 */ /* 0x000fe200000000ff */
[----:B------:R-:W-:-:S07]  /*3d80*/  @!P0 MOV R5, 0xffffffc0 ;  /* 0xffffffc000058802 */ /* 0x000fce0000000f00 */
.L_x_114:
[----:B------:R-:W-:Y:S05]  /*3d90*/  BSYNC.RELIABLE B3 ;  /* 0x0000000000037941 */ /* 0x000fea0003800100 */
.L_x_113:
[----:B------:R-:W-:Y:S01]  /*3da0*/  UMOV UR4, 0x42c80000 ;  /* 0x42c8000000047882 */ /* 0x000fe20000000000 */
[----:B------:R-:W-:Y:S01]  /*3db0*/  IADD3 R6, PT, PT, R6, -0x7f, RZ ;  /* 0xffffff8106067810 */ /* 0x000fe20007ffe0ff */
[----:B------:R-:W-:Y:S01]  /*3dc0*/  UIADD3 UR4, UPT, UPT, UR4, -0x3000000, URZ ;  /* 0xfd00000004047890 */ /* 0x000fe2000fffe0ff */
[----:B------:R-:W-:Y:S02]  /*3dd0*/  BSSY.RECONVERGENT B3, `(.L_x_119) ;  /* 0x0000033000037945 */ /* 0x000fe40003800200 */
[----:B------:R-:W-:Y:S01]  /*3de0*/  IADD3 R5, PT, PT, R5, -0x6, R6 ;  /* 0xfffffffa05057810 */ /* 0x000fe20007ffe006 */
[----:B------:R-:W-:Y:S02]  /*3df0*/  IMAD R0, R6, -0x800000, R4 ;  /* 0xff80000006007824 */ /* 0x000fe400078e0204 */
[----:B------:R-:W-:-:S03]  /*3e00*/  FADD.FTZ R9, -RZ, -UR4 ;  /* 0x80000004ff097e21 */ /* 0x000fc60008010100 */
[----:B------:R-:W0:Y:S02]  /*3e10*/  MUFU.RCP R7, UR4 ;  /* 0x0000000400077d08 */ /* 0x000e240008001000 */
[----:B0-----:R-:W-:-:S04]  /*3e20*/  FFMA R10, R7, R9, 1 ;  /* 0x3f800000070a7423 */ /* 0x001fc80000000009 */
[----:B------:R-:W-:-:S04]  /*3e30*/  FFMA R7, R7, R10, R7 ;  /* 0x0000000a07077223 */ /* 0x000fc80000000007 */
[----:B------:R-:W-:-:S04]  /*3e40*/  FFMA R4, R0, R7, RZ ;  /* 0x0000000700047223 */ /* 0x000fc800000000ff */
[----:B------:R-:W-:-:S04]  /*3e50*/  FFMA R10, R9, R4, R0 ;  /* 0x00000004090a7223 */ /* 0x000fc80000000000 */
[----:B------:R-:W-:-:S04]  /*3e60*/  FFMA R10, R7, R10, R4 ;  /* 0x0000000a070a7223 */ /* 0x000fc80000000004 */
[----:B------:R-:W-:-:S04]  /*3e70*/  FFMA R9, R9, R10, R0 ;  /* 0x0000000a09097223 */ /* 0x000fc80000000000 */
[----:B------:R-:W-:-:S05]  /*3e80*/  FFMA R4, R7, R9, R10 ;  /* 0x0000000907047223 */ /* 0x000fca000000000a */
[----:B------:R-:W-:-:S04]  /*3e90*/  SHF.R.U32.HI R0, RZ, 0x17, R4 ;  /* 0x00000017ff007819 */ /* 0x000fc80000011604 */
[----:B------:R-:W-:-:S04]  /*3ea0*/  LOP3.LUT R0, R0, 0xff, RZ, 0xc0, !PT ;  /* 0x000000ff00007812 */ /* 0x000fc800078ec0ff */
[----:B------:R-:W-:-:S04]  /*3eb0*/  IADD3 R11, PT, PT, R0, R5, RZ ;  /* 0x00000005000b7210 */ /* 0x000fc80007ffe0ff */
[----:B------:R-:W-:-:S04]  /*3ec0*/  IADD3 R0, PT, PT, R11, -0x1, RZ ;  /* 0xffffffff0b007810 */ /* 0x000fc80007ffe0ff */
[----:B------:R-:W-:-:S13]  /*3ed0*/  ISETP.GE.U32.AND P0, PT, R0, 0xfe, PT ;  /* 0x000000fe0000780c */ /* 0x000fda0003f06070 */
[----:B------:R-:W-:Y:S05]  /*3ee0*/  @!P0 BRA `(.L_x_120) ;  /* 0x0000000000808947 */ /* 0x000fea0003800000 */
[----:B------:R-:W-:-:S13]  /*3ef0*/  ISETP.GT.AND P0, PT, R11, 0xfe, PT ;  /* 0x000000fe0b00780c */ /* 0x000fda0003f04270 */
[----:B------:R-:W-:Y:S05]  /*3f00*/  @P0 BRA `(.L_x_121) ;  /* 0x00000000006c0947 */ /* 0x000fea0003800000 */
[----:B------:R-:W-:-:S13]  /*3f10*/  ISETP.GE.AND P0, PT, R11, 0x1, PT ;  /* 0x000000010b00780c */ /* 0x000fda0003f06270 */
[----:B------:R-:W-:Y:S05]  /*3f20*/  @P0 BRA `(.L_x_122) ;  /* 0x0000000000740947 */ /* 0x000fea0003800000 */
[----:B------:R-:W-:Y:S02]  /*3f30*/  ISETP.GE.AND P0, PT, R11, -0x18, PT ;  /* 0xffffffe80b00780c */ /* 0x000fe40003f06270 */
[----:B------:R-:W-:-:S11]  /*3f40*/  LOP3.LUT R4, R4, 0x80000000, RZ, 0xc0, !PT ;  /* 0x8000000004047812 */ /* 0x000fd600078ec0ff */
[----:B------:R-:W-:Y:S05]  /*3f50*/  @!P0 BRA `(.L_x_122) ;  /* 0x0000000000688947 */ /* 0x000fea0003800000 */
[-CC-:B------:R-:W-:Y:S01]  /*3f60*/  FFMA.RZ R0, R7, R9.reuse, R10.reuse ;  /* 0x0000000907007223 */ /* 0x180fe2000000c00a */
[C---:B------:R-:W-:Y:S02]  /*3f70*/  IADD3 R6, PT, PT, R11.reuse, 0x20, RZ ;  /* 0x000000200b067810 */ /* 0x040fe40007ffe0ff */
[----:B------:R-:W-:Y:S02]  /*3f80*/  ISETP.NE.AND P2, PT, R11, RZ, PT ;  /* 0x000000ff0b00720c */ /* 0x000fe40003f45270 */
[----:B------:R-:W-:Y:S01]  /*3f90*/  LOP3.LUT R5, R0, 0x7fffff, RZ, 0xc0, !PT ;  /* 0x007fffff00057812 */ /* 0x000fe200078ec0ff */
[CCC-:B------:R-:W-:Y:S01]  /*3fa0*/  FFMA.RP R0, R7.reuse, R9.reuse, R10.reuse ;  /* 0x0000000907007223 */ /* 0x1c0fe2000000800a */
[----:B------:R-:W-:Y:S01]  /*3fb0*/  FFMA.RM R7, R7, R9, R10 ;  /* 0x0000000907077223 */ /* 0x000fe2000000400a */
[----:B------:R-:W-:Y:S02]  /*3fc0*/  ISETP.NE.AND P1, PT, R11, RZ, PT ;  /* 0x000000ff0b00720c */ /* 0x000fe40003f25270 */
[----:B------:R-:W-:-:S02]  /*3fd0*/  LOP3.LUT R5, R5, 0x800000, RZ, 0xfc, !PT ;  /* 0x0080000005057812 */ /* 0x000fc400078efcff */
[----:B------:R-:W-:Y:S02]  /*3fe0*/  IADD3 R9, PT, PT, -R11, RZ, RZ ;  /* 0x000000ff0b097210 */ /* 0x000fe40007ffe1ff */
[----:B------:R-:W-:Y:S02]  /*3ff0*/  SHF.L.U32 R6, R5, R6, RZ ;  /* 0x0000000605067219 */ /* 0x000fe400000006ff */
[----:B------:R-:W-:Y:S02]  /*4000*/  FSETP.NEU.FTZ.AND P0, PT, R0, R7, PT ;  /* 0x000000070000720b */ /* 0x000fe40003f1d000 */
[----:B------:R-:W-:Y:S02]  /*4010*/  SEL R0, R9, RZ, P2 ;  /* 0x000000ff09007207 */ /* 0x000fe40001000000 */
[----:B------:R-:W-:Y:S02]  /*4020*/  ISETP.NE.AND P1, PT, R6, RZ, P1 ;  /* 0x000000ff0600720c */ /* 0x000fe40000f25270 */
[----:B------:R-:W-:-:S02]  /*4030*/  SHF.R.U32.HI R0, RZ, R0, R5 ;  /* 0x00000000ff007219 */ /* 0x000fc40000011605 */
[----:B------:R-:W-:Y:S02]  /*4040*/  PLOP3.LUT P0, PT, P0, P1, PT, 0xf8, 0x8f ;  /* 0x00000000008f781c */ /* 0x000fe40000703f70 */
[----:B------:R-:W-:Y:S02]  /*4050*/  SHF.R.U32.HI R6, RZ, 0x1, R0 ;  /* 0x00000001ff067819 */ /* 0x000fe40000011600 */
[----:B------:R-:W-:-:S04]  /*4060*/  SEL R5, RZ, 0x1, !P0 ;  /* 0x00000001ff057807 */ /* 0x000fc80004000000 */
[----:B------:R-:W-:-:S04]  /*4070*/  LOP3.LUT R5, R5, 0x1, R6, 0xf8, !PT ;  /* 0x0000000105057812 */ /* 0x000fc800078ef806 */
[----:B------:R-:W-:-:S04]  /*4080*/  LOP3.LUT R5, R5, R0, RZ, 0xc0, !PT ;  /* 0x0000000005057212 */ /* 0x000fc800078ec0ff */
[----:B------:R-:W-:-:S04]  /*4090*/  IADD3 R5, PT, PT, R6, R5, RZ ;  /* 0x0000000506057210 */ /* 0x000fc80007ffe0ff */
[----:B------:R-:W-:Y:S01]  /*40a0*/  LOP3.LUT R4, R5, R4, RZ, 0xfc, !PT ;  /* 0x0000000405047212 */ /* 0x000fe200078efcff */
[----:B------:R-:W-:Y:S06]  /*40b0*/  BRA `(.L_x_122) ;  /* 0x0000000000107947 */ /* 0x000fec0003800000 */
.L_x_121:
[----:B------:R-:W-:-:S04]  /*40c0*/  LOP3.LUT R4, R4, 0x80000000, RZ, 0xc0, !PT ;  /* 0x8000000004047812 */ /* 0x000fc800078ec0ff */
[----:B------:R-:W-:Y:S01]  /*40d0*/  LOP3.LUT R4, R4, 0x7f800000, RZ, 0xfc, !PT ;  /* 0x7f80000004047812 */ /* 0x000fe200078efcff */
[----:B------:R-:W-:Y:S06]  /*40e0*/  BRA `(.L_x_122) ;  /* 0x0000000000047947 */ /* 0x000fec0003800000 */
.L_x_120:
[----:B------:R-:W-:-:S07]  /*40f0*/  LEA R4, R5, R4, 0x17 ;  /* 0x0000000405047211 */ /* 0x000fce00078eb8ff */
.L_x_122:
[----:B------:R-:W-:Y:S05]  /*4100*/  BSYNC.RECONVERGENT B3 ;  /* 0x0000000000037941 */ /* 0x000fea0003800200 */
.L_x_119:
[----:B------:R-:W-:Y:S05]  /*4110*/  BRA `(.L_x_123) ;  /* 0x0000000000207947 */ /* 0x000fea0003800000 */
.L_x_118:
[----:B------:R-:W-:-:S04]  /*4120*/  LOP3.LUT R4, R5, 0x80000000, R4, 0x48, !PT ;  /* 0x8000000005047812 */ /* 0x000fc800078e4804 */
[----:B------:R-:W-:Y:S01]  /*4130*/  LOP3.LUT R4, R4, 0x7f800000, RZ, 0xfc, !PT ;  /* 0x7f80000004047812 */ /* 0x000fe200078efcff */
[----:B------:R-:W-:Y:S06]  /*4140*/  BRA `(.L_x_123) ;  /* 0x0000000000147947 */ /* 0x000fec0003800000 */
.L_x_117:
[----:B------:R-:W-:Y:S01]  /*4150*/  LOP3.LUT R4, R5, 0x80000000, R4, 0x48, !PT ;  /* 0x8000000005047812 */ /* 0x000fe200078e4804 */
[----:B------:R-:W-:Y:S06]  /*4160*/  BRA `(.L_x_123) ;  /* 0x00000000000c7947 */ /* 0x000fec0003800000 */
.L_x_116:
[----:B------:R-:W0:Y:S01]  /*4170*/  MUFU.RSQ R4, -QNAN ;  /* 0xffc0000000047908 */ /* 0x000e220000001400 */
[----:B------:R-:W-:Y:S05]  /*4180*/  BRA `(.L_x_123) ;  /* 0x0000000000047947 */ /* 0x000fea0003800000 */
.L_x_115:
[----:B------:R-:W-:-:S07]  /*4190*/  FADD.FTZ R4, R0, 100 ;  /* 0x42c8000000047421 */ /* 0x000fce0000010000 */
.L_x_123:
[----:B------:R-:W-:Y:S05]  /*41a0*/  BSYNC.RECONVERGENT B2 ;  /* 0x0000000000027941 */ /* 0x000fea0003800200 */
.L_x_112:
[----:B------:R-:W-:Y:S01]  /*41b0*/  HFMA2 R5, -RZ, RZ, 0, 0 ;  /* 0x00000000ff057431 */ /* 0x000fe200000001ff */
[----:B0-----:R-:W-:Y:S02]  /*41c0*/  MOV R0, R4 ;  /* 0x0000000400007202 */ /* 0x001fe40000000f00 */
[----:B------:R-:W-:-:S04]  /*41d0*/  MOV R4, R2 ;  /* 0x0000000200047202 */ /* 0x000fc80000000f00 */
[----:B------:R-:W-:Y:S05]  /*41e0*/  RET.REL.NODEC R4 `(_Z13or_opt_kernelPiS_S_PfS0_S0_i) ;  /* 0xffffffbc04847950 */ /* 0x000fea0003c3ffff */
.L_x_124:
[----:B------:R-:W-:-:S00]  /*41f0*/  BRA `(.L_x_124) ;  /* 0xfffffffc00fc7947 */ /* 0x000fc0000383ffff */
[----:B------:R-:W-:-:S00]  /*4200*/  NOP ;  /* 0x0000000000007918 */ /* 0x000fc00000000000 */
[----:B------:R-:W-:-:S00]  /*4210*/  NOP ;  /* 0x0000000000007918 */ /* 0x000fc00000000000 */
[----:B------:R-:W-:-:S00]  /*4220*/  NOP ;  /* 0x0000000000007918 */ /* 0x000fc00000000000 */
[----:B------:R-:W-:-:S00]  /*4230*/  NOP ;  /* 0x0000000000007918 */ /* 0x000fc00000000000 */
[----:B------:R-:W-:-:S00]  /*4240*/  NOP ;  /* 0x0000000000007918 */ /* 0x000fc00000000000 */
[----:B------:R-:W-:-:S00]  /*4250*/  NOP ;  /* 0x0000000000007918 */ /* 0x000fc00000000000 */
[----:B------:R-:W-:-:S00]  /*4260*/  NOP ;  /* 0x0000000000007918 */ /* 0x000fc00000000000 */
[----:B------:R-:W-:-:S00]  /*4270*/  NOP ;  /* 0x0000000000007918 */ /* 0x000fc00000000000 */
.L_x_382:


//--------------------- .text._Z14two_opt_kernelPiS_S_PfS0_S0_i --------------------------
	.section	.text._Z14two_opt_kernelPiS_S_PfS0_S0_i,"ax",@progbits
	.align	128
        .global         _Z14two_opt_kernelPiS_S_PfS0_S0_i
        .type           _Z14two_opt_kernelPiS_S_PfS0_S0_i,@function
        .size           _Z14two_opt_kernelPiS_S_PfS0_S0_i,(.L_x_384 - _Z14two_opt_kernelPiS_S_PfS0_S0_i)
        .other          _Z14two_opt_kernelPiS_S_PfS0_S0_i,@"STO_CUDA_ENTRY STV_DEFAULT"
_Z14two_opt_kernelPiS_S_PfS0_S0_i:
.text._Z14two_opt_kernelPiS_S_PfS0_S0_i:
[----:B------:R-:W-:Y:S01]  /*0000*/  LDC R1, c[0x0][0x37c] ;  /* 0x0000df00ff017b82 */ /* 0x000fe20000000800 */
[----:B------:R-:W0:Y:S01]  /*0010*/  S2R R7, SR_TID.X ;  /* 0x0000000000077919 */ /* 0x000e220000002100 */
[----:B------:R-:W0:Y:S01]  /*0020*/  LDCU UR4, c[0x0][0x360] ;  /* 0x00006c00ff0477ac */ /* 0x000e220008000800 */
[----:B------:R-:W0:Y:S01]  /*0030*/  S2R R0, SR_CTAID.X ;  /* 0x0000000000007919 */ /* 0x000e220000002500 */
[----:B------:R-:W1:Y:S01]  /*0040*/  LDCU UR5, c[0x0][0x3b0] ;  /* 0x00007600ff0577ac */ /* 0x000e620008000800 */
[----:B0-----:R-:W-:-:S05]  /*0050*/  IMAD R7, R0, UR4, R7 ;  /* 0x0000000400077c24 */ /* 0x001fca000f8e0207 */
[----:B-1----:R-:W-:-:S13]  /*0060*/  ISETP.GE.AND P0, PT, R7, UR5, PT ;  /* 0x0000000507007c0c */ /* 0x002fda000bf06270 */
[----:B------:R-:W-:Y:S05]  /*0070*/  @P0 EXIT ;  /* 0x000000000000094d */ /* 0x000fea0003800000 */
[----:B------:R-:W0:Y:S01]  /*0080*/  LDC.64 R2, c[0x0][0x388] ;  /* 0x0000e200ff027b82 */ /* 0x000e220000000a00 */
[----:B------:R-:W1:Y:S01]  /*0090*/  LDCU.64 UR6, c[0x0][0x358] ;  /* 0x00006b00ff0677ac */ /* 0x000e620008000a00 */
[----:B0-----:R-:W-:-:S06]  /*00a0*/  IMAD.WIDE R2, R7, 0x4, R2 ;  /* 0x0000000407027825 */ /* 0x001fcc00078e0202 */
[----:B-1----:R-:W2:Y:S02]  /*00b0*/  LDG.E R2, desc[UR6][R2.64] ;  /* 0x0000000602027981 */ /* 0x002ea4000c1e1900 */
[----:B--2---:R-:W-:-:S13]  /*00c0*/  ISETP.GE.AND P0, PT, R2, 0x3, PT ;  /* 0x000000030200780c */ /* 0x004fda0003f06270 */
[----:B------:R-:W-:Y:S05]  /*00d0*/  @!P0 EXIT ;  /* 0x000000000000894d */ /* 0x000fea0003800000 */
[----:B------:R-:W0:Y:S08]  /*00e0*/  LDC.64 R4, c[0x0][0x390] ;  /* 0x0000e400ff047b82 */ /* 0x000e300000000a00 */
[----:B------:R-:W1:Y:S01]  /*00f0*/  LDC.64 R2, c[0x0][0x398] ;  /* 0x0000e600ff027b82 */ /* 0x000e620000000a00 */
[----:B0-----:R-:W-:-:S04]  /*0100*/  IMAD.WIDE R4, R7, 0x4, R4 ;  /* 0x0000000407047825 */ /* 0x001fc800078e0204 */
[----:B-1----:R-:W-:-:S07]  /*0110*/  IMAD.WIDE R2, R7, 0x4, R2 ;  /* 0x0000000407027825 */ /* 0x002fce00078e0202 */
.L_x_146:
[----:B------:R-:W2:Y:S01]  /*0120*/  LDG.E R19, desc[UR6][R4.64] ;  /* 0x0000000604137981 */ /* 0x000ea2000c1e1900 */
[----:B0-----:R-:W0:Y:S01]  /*0130*/  LDCU.64 UR4, c[0x0][0x380] ;  /* 0x00007000ff0477ac */ /* 0x001e220008000a00 */
[----:B------:R-:W-:Y:S01]  /*0140*/  BSSY.RECONVERGENT B0, `(.L_x_125) ;  /* 0x0000089000007945 */ /* 0x000fe20003800200 */
[----:B------:R-:W-:Y:S02]  /*0150*/  CS2R R22, SRZ ;  /* 0x0000000000167805 */ /* 0x000fe4000001ff00 */
[----:B--2---:R-:W-:-:S13]  /*0160*/  ISETP.NE.AND P0, PT, R19, RZ, PT ;  /* 0x000000ff1300720c */ /* 0x004fda0003f05270 */
[----:B0-----:R-:W-:Y:S05]  /*0170*/  @!P0 BRA `(.L_x_126) ;  /* 0x0000000800148947 */ /* 0x001fea0003800000 */
[----:B------:R-:W0:Y:S08]  /*0180*/  LDC.64 R6, c[0x0][0x3a0] ;  /* 0x0000e800ff067b82 */ /* 0x000e300000000a00 */
[----:B------:R-:W1:Y:S01]  /*0190*/  LDC.64 R10, c[0x0][0x3a8] ;  /* 0x0000ea00ff0a7b82 */ /* 0x000e620000000a00 */
[----:B0-----:R0:W5:Y:S04]  /*01a0*/  LDG.E R18, desc[UR6][R6.64] ;  /* 0x0000000606127981 */ /* 0x001168000c1e1900 */
[----:B-1----:R0:W5:Y:S01]  /*01b0*/  LDG.E R21, desc[UR6][R10.64] ;  /* 0x000000060a157981 */ /* 0x002162000c1e1900 */
[----:B------:R-:W-:Y:S01]  /*01c0*/  HFMA2 R17, -RZ, RZ, 0, 0 ;  /* 0x00000000ff117431 */ /* 0x000fe200000001ff */
[----:B------:R-:W-:-:S07]  /*01d0*/  CS2R R22, SRZ ;  /* 0x0000000000167805 */ /* 0x000fce000001ff00 */
.L_x_141:
[----:B------:R-:W1:Y:S08]  /*01e0*/  LDC.64 R12, c[0x0][0x3a8] ;  /* 0x0000ea00ff0c7b82 */ /* 0x000e700000000a00 */
[----:B0-----:R-:W0:Y:S01]  /*01f0*/  LDC.64 R10, c[0x0][0x3a0] ;  /* 0x0000e800ff0a7b82 */ /* 0x001e220000000a00 */
[----:B-1----:R-:W-:-:S05]  /*0200*/  IMAD.WIDE R12, R19, 0x4, R12 ;  /* 0x00000004130c7825 */ /* 0x002fca00078e020c */
[----:B------:R-:W2:Y:S01]  /*0210*/  LDG.E R16, desc[UR6][R12.64] ;  /* 0x000000060c107981 */ /* 0x000ea2000c1e1900 */
[----:B0-----:R-:W-:-:S05]  /*0220*/  IMAD.WIDE R10, R19, 0x4, R10 ;  /* 0x00000004130a7825 */ /* 0x001fca00078e020a */
[----:B------:R-:W3:Y:S01]  /*0230*/  LDG.E R15, desc[UR6][R10.64] ;  /* 0x000000060a0f7981 */ /* 0x000ee2000c1e1900 */
[----:B------:R-:W-:Y:S01]  /*0240*/  BSSY.RECONVERGENT B1, `(.L_x_127) ;  /* 0x0000015000017945 */ /* 0x000fe20003800200 */
[----:B------:R-:W-:Y:S01]  /*0250*/  MOV R14, R19 ;  /* 0x00000013000e7202 */ /* 0x000fe20000000f00 */
[----:B--2--5:R-:W-:-:S04]  /*0260*/  FADD R6, -R16, R21 ;  /* 0x0000001510067221 */ /* 0x024fc80000000100 */
[----:B------:R-:W-:Y:S01]  /*0270*/  FMUL R7, R6, R6 ;  /* 0x0000000606077220 */ /* 0x000fe20000400000 */
[----:B---3--:R-:W-:-:S04]  /*0280*/  FADD R0, -R15, R18 ;  /* 0x000000120f007221 */ /* 0x008fc80000000100 */
[----:B------:R-:W-:-:S04]  /*0290*/  FFMA R20, R0, R0, R7 ;  /* 0x0000000000147223 */ /* 0x000fc80000000007 */
[----:B------:R-:W-:Y:S01]  /*02a0*/  VIADD R0, R20, 0xf3000000 ;  /* 0xf300000014007836 */ /* 0x000fe20000000000 */
[----:B------:R0:W1:Y:S04]  /*02b0*/  MUFU.RSQ R25, R20 ;  /* 0x0000001400197308 */ /* 0x0000680000001400 */
[----:B------:R-:W-:Y:S01]  /*02c0*/  ISETP.GT.U32.AND P0, PT, R0, 0x727fffff, PT ;  /* 0x727fffff0000780c */ /* 0x000fe20003f04070 */
[--C-:B------:R-:W-:Y:S01]  /*02d0*/  IMAD.MOV.U32 R6, RZ, RZ, R19.reuse ;  /* 0x000000ffff067224 */ /* 0x100fe200078e0013 */
[----:B------:R-:W-:-:S11]  /*02e0*/  SHF.R.S32.HI R7, RZ, 0x1f, R19 ;  /* 0x0000001fff077819 */ /* 0x000fd60000011413 */
[----:B01----:R-:W-:Y:S05]  /*02f0*/  @!P0 BRA `(.L_x_128) ;  /* 0x0000000000148947 */ /* 0x003fea0003800000 */
[----:B------:R-:W-:Y:S02]  /*0300*/  MOV R0, R20 ;  /* 0x0000001400007202 */ /* 0x000fe40000000f00 */
[----:B------:R-:W-:-:S07]  /*0310*/  MOV R33, 0x330 ;  /* 0x0000033000217802 */ /* 0x000fce0000000f00 */
[----:B------:R-:W-:Y:S05]  /*0320*/  CALL.REL.NOINC `($__internal_2_$__cuda_sm20_sqrt_rn_f32_slowpath) ;  /* 0x0000000800507944 */ /* 0x000fea0003c00000 */
[----:B------:R-:W-:Y:S01]  /*0330*/  IMAD.MOV.U32 R13, RZ, RZ, R0 ;  /* 0x000000ffff0d7224 */ /* 0x000fe200078e0000 */
[----:B------:R-:W-:Y:S06]  /*0340*/  BRA `(.L_x_129) ;  /* 0x0000000000107947 */ /* 0x000fec0003800000 */
.L_x_128:
[----:B------:R-:W-:Y:S01]  /*0350*/  FMUL.FTZ R13, R20, R25 ;  /* 0x00000019140d7220 */ /* 0x000fe20000410000 */
[----:B------:R-:W-:-:S03]  /*0360*/  FMUL.FTZ R10, R25, 0.5 ;  /* 0x3f000000190a7820 */ /* 0x000fc60000410000 */
[----:B------:R-:W-:-:S04]  /*0370*/  FFMA R0, -R13, R13, R20 ;  /* 0x0000000d0d007223 */ /* 0x000fc80000000114 */
[----:B------:R-:W-:-:S07]  /*0380*/  FFMA R13, R0, R10, R13 ;  /* 0x0000000a000d7223 */ /* 0x000fce000000000d */
.L_x_129:
[----:B------:R-:W-:Y:S05]  /*0390*/  BSYNC.RECONVERGENT B1 ;  /* 0x0000000000017941 */ /* 0x000fea0003800200 */
.L_x_127:
[----:B------:R-:W-:Y:S01]  /*03a0*/  BSSY.RECONVERGENT B1, `(.L_x_130) ;  /* 0x000005a000017945 */ /* 0x000fe20003800200 */
[----:B------:R-:W-:Y:S01]  /*03b0*/  MOV R20, R16 ;  /* 0x0000001000147202 */ /* 0x000fe20000000f00 */
[----:B------:R-:W-:Y:S01]  /*03c0*/  IMAD.MOV.U32 R27, RZ, RZ, R15 ;  /* 0x000000ffff1b7224 */ /* 0x000fe200078e000f */
[----:B------:R-:W-:-:S07]  /*03d0*/  MOV R12, R19 ;  /* 0x00000013000c7202 */ /* 0x000fce0000000f00 */
.L_x_140:
[----:B------:R-:W-:-:S04]  /*03e0*/  LEA R10, P0, R6, UR4, 0x2 ;  /* 0x00000004060a7c11 */ /* 0x000fc8000f8010ff */
[----:B------:R-:W-:-:S05]  /*03f0*/  LEA.HI.X R11, R6, UR5, R7, 0x2, P0 ;  /* 0x00000005060b7c11 */ /* 0x000fca00080f1407 */
[----:B------:R0:W5:Y:S01]  /*0400*/  LDG.E R25, desc[UR6][R10.64] ;  /* 0x000000060a197981 */ /* 0x000162000c1e1900 */
[----:B------:R-:W-:Y:S01]  /*0410*/  FADD R6, -R20, R21 ;  /* 0x0000001514067221 */ /* 0x000fe20000000100 */
[----:B------:R-:W-:Y:S01]  /*0420*/  FADD R0, -R27, R18 ;  /* 0x000000121b007221 */ /* 0x000fe20000000100 */
[----:B------:R-:W-:Y:S02]  /*0430*/  BSSY.RECONVERGENT B2, `(.L_x_131) ;  /* 0x0000010000027945 */ /* 0x000fe40003800200 */
[----:B------:R-:W-:-:S04]  /*0440*/  FMUL R7, R6, R6 ;  /* 0x0000000606077220 */ /* 0x000fc80000400000 */
[----:B------:R-:W-:-:S04]  /*0450*/  FFMA R7, R0, R0, R7 ;  /* 0x0000000000077223 */ /* 0x000fc80000000007 */
[----:B------:R-:W-:Y:S01]  /*0460*/  VIADD R0, R7, 0xf3000000 ;  /* 0xf300000007007836 */ /* 0x000fe20000000000 */
[----:B------:R0:W1:Y:S04]  /*0470*/  MUFU.RSQ R6, R7 ;  /* 0x0000000700067308 */ /* 0x0000680000001400 */
[----:B------:R-:W-:-:S13]  /*0480*/  ISETP.GT.U32.AND P0, PT, R0, 0x727fffff, PT ;  /* 0x727fffff0000780c */ /* 0x000fda0003f04070 */
[----:B01----:R-:W-:Y:S05]  /*0490*/  @!P0 BRA `(.L_x_132) ;  /* 0x0000000000148947 */ /* 0x003fea0003800000 */
[----:B------:R-:W-:Y:S02]  /*04a0*/  MOV R0, R7 ;  /* 0x0000000700007202 */ /* 0x000fe40000000f00 */
[----:B------:R-:W-:-:S07]  /*04b0*/  MOV R33, 0x4d0 ;  /* 0x000004d000217802 */ /* 0x000fce0000000f00 */
[----:B-----5:R-:W-:Y:S05]  /*04c0*/  CALL.REL.NOINC `($__internal_2_$__cuda_sm20_sqrt_rn_f32_slowpath) ;  /* 0x0000000400e87944 */ /* 0x020fea0003c00000 */
[----:B------:R-:W-:Y:S01]  /*04d0*/  IMAD.MOV.U32 R24, RZ, RZ, R0 ;  /* 0x000000ffff187224 */ /* 0x000fe200078e0000 */
[----:B------:R-:W-:Y:S06]  /*04e0*/  BRA `(.L_x_133) ;  /* 0x0000000000107947 */ /* 0x000fec0003800000 */
.L_x_132:
[----:B------:R-:W-:Y:S01]  /*04f0*/  FMUL.FTZ R24, R7, R6 ;  /* 0x0000000607187220 */ /* 0x000fe20000410000 */
[----:B------:R-:W-:-:S03]  /*0500*/  FMUL.FTZ R0, R6, 0.5 ;  /* 0x3f00000006007820 */ /* 0x000fc60000410000 */
[----:B------:R-:W-:-:S04]  /*0510*/  FFMA R7, -R24, R24, R7 ;  /* 0x0000001818077223 */ /* 0x000fc80000000107 */
[----:B------:R-:W-:-:S07]  /*0520*/  FFMA R24, R7, R0, R24 ;  /* 0x0000000007187223 */ /* 0x000fce0000000018 */
.L_x_133:
[----:B------:R-:W-:Y:S05]  /*0530*/  BSYNC.RECONVERGENT B2 ;  /* 0x0000000000027941 */ /* 0x000fea0003800200 */
.L_x_131:
[----:B------:R-:W0:Y:S08]  /*0540*/  LDC.64 R10, c[0x0][0x3a8] ;  /* 0x0000ea00ff0a7b82 */ /* 0x000e300000000a00 */
[----:B------:R-:W1:Y:S01]  /*0550*/  LDC.64 R6, c[0x0][0x3a0] ;  /* 0x0000e800ff067b82 */ /* 0x000e620000000a00 */
[----:B0----5:R-:W-:-:S05]  /*0560*/  IMAD.WIDE R10, R25, 0x4, R10 ;  /* 0x00000004190a7825 */ /* 0x021fca00078e020a */
[----:B------:R-:W2:Y:S01]  /*0570*/  LDG.E R29, desc[UR6][R10.64] ;  /* 0x000000060a1d7981 */ /* 0x000ea2000c1e1900 */
[----:B-1----:R-:W-:-:S05]  /*0580*/  IMAD.WIDE R6, R25, 0x4, R6 ;  /* 0x0000000419067825 */ /* 0x002fca00078e0206 */
[----:B------:R0:W3:Y:S01]  /*0590*/  LDG.E R26, desc[UR6][R6.64] ;  /* 0x00000006061a7981 */ /* 0x0000e2000c1e1900 */
[----:B------:R-:W-:Y:S01]  /*05a0*/  BSSY.RECONVERGENT B2, `(.L_x_134) ;  /* 0x0000015000027945 */ /* 0x000fe20003800200 */
[----:B0-----:R-:W-:Y:S02]  /*05b0*/  IMAD.MOV.U32 R6, RZ, RZ, R25 ;  /* 0x000000ffff067224 */ /* 0x001fe400078e0019 */
[----:B--2---:R-:W-:-:S04]  /*05c0*/  FADD R28, R16, -R29 ;  /* 0x8000001d101c7221 */ /* 0x004fc80000000000 */
[----:B------:R-:W-:Y:S01]  /*05d0*/  FMUL R31, R28, R28 ;  /* 0x0000001c1c1f7220 */ /* 0x000fe20000400000 */
[----:B---3--:R-:W-:-:S04]  /*05e0*/  FADD R0, R15, -R26 ;  /* 0x8000001a0f007221 */ /* 0x008fc80000000000 */
[----:B------:R-:W-:-:S05]  /*05f0*/  FFMA R28, R0, R0, R31 ;  /* 0x00000000001c7223 */ /* 0x000fca000000001f */
[----:B------:R-:W-:Y:S01]  /*0600*/  IADD3 R0, PT, PT, R28, -0xd000000, RZ ;  /* 0xf30000001c007810 */ /* 0x000fe20007ffe0ff */
[----:B------:R0:W1:Y:S03]  /*0610*/  MUFU.RSQ R31, R28 ;  /* 0x0000001c001f7308 */ /* 0x0000660000001400 */
[----:B------:R-:W-:Y:S02]  /*0620*/  ISETP.GT.U32.AND P0, PT, R0, 0x727fffff, PT ;  /* 0x727fffff0000780c */ /* 0x000fe40003f04070 */
[----:B------:R-:W-:-:S04]  /*0630*/  SHF.R.S32.HI R0, RZ, 0x1f, R25 ;  /* 0x0000001fff007819 */ /* 0x000fc80000011419 */
[----:B------:R-:W-:-:S07]  /*0640*/  MOV R7, R0 ;  /* 0x0000000000077202 */ /* 0x000fce0000000f00 */
[----:B0-----:R-:W-:Y:S05]  /*0650*/  @!P0 BRA `(.L_x_135) ;  /* 0x0000000000148947 */ /* 0x001fea0003800000 */
[----:B------:R-:W-:Y:S01]  /*0660*/  IMAD.MOV.U32 R0, RZ, RZ, R28 ;  /* 0x000000ffff007224 */ /* 0x000fe200078e001c */
[----:B------:R-:W-:-:S07]  /*0670*/  MOV R33, 0x690 ;  /* 0x0000069000217802 */ /* 0x000fce0000000f00 */
[----:B-1----:R-:W-:Y:S05]  /*0680*/  CALL.REL.NOINC `($__internal_2_$__cuda_sm20_sqrt_rn_f32_slowpath) ;  /* 0x0000000400787944 */ /* 0x002fea0003c00000 */
[----:B------:R-:W-:Y:S01]  /*0690*/  MOV R11, R0 ;  /* 0x00000000000b7202 */ /* 0x000fe20000000f00 */
[----:B------:R-:W-:Y:S06]  /*06a0*/  BRA `(.L_x_136) ;  /* 0x0000000000107947 */ /* 0x000fec0003800000 */
.L_x_135:
[----:B-1----:R-:W-:Y:S01]  /*06b0*/  FMUL.FTZ R11, R28, R31 ;  /* 0x0000001f1c0b7220 */ /* 0x002fe20000410000 */
[----:B------:R-:W-:-:S03]  /*06c0*/  FMUL.FTZ R10, R31, 0.5 ;  /* 0x3f0000001f0a7820 */ /* 0x000fc60000410000 */
[----:B------:R-:W-:-:S04]  /*06d0*/  FFMA R0, -R11, R11, R28 ;  /* 0x0000000b0b007223 */ /* 0x000fc8000000011c */
[----:B------:R-:W-:-:S07]  /*06e0*/  FFMA R11, R0, R10, R11 ;  /* 0x0000000a000b7223 */ /* 0x000fce000000000b */
.L_x_136:
[----:B------:R-:W-:Y:S05]  /*06f0*/  BSYNC.RECONVERGENT B2 ;  /* 0x0000000000027941 */ /* 0x000fea0003800200 */
.L_x_134:
[----:B------:R-:W-:Y:S01]  /*0700*/  FADD R10, -R29, R20 ;  /* 0x000000141d0a7221 */ /* 0x000fe20000000100 */
[----:B------:R-:W-:Y:S01]  /*0710*/  FADD R0, -R26, R27 ;  /* 0x0000001b1a007221 */ /* 0x000fe20000000100 */
[----:B------:R-:W-:Y:S01]  /*0720*/  BSSY.RECONVERGENT B2, `(.L_x_137) ;  /* 0x0000010000027945 */ /* 0x000fe20003800200 */
[----:B------:R-:W-:Y:S01]  /*0730*/  FADD R24, R11, R24 ;  /* 0x000000180b187221 */ /* 0x000fe20000000000 */
        /* <DEDUP_REMOVED lines=8> */
[----:B------:R-:W-:Y:S05]  /*07c0*/  CALL.REL.NOINC `($__internal_2_$__cuda_sm20_sqrt_rn_f32_slowpath) ;  /* 0x0000000400287944 */ /* 0x000fea0003c00000 */
[----:B------:R-:W-:Y:S05]  /*07d0*/  BRA `(.L_x_139) ;  /* 0x0000000000107947 */ /* 0x000fea0003800000 */
.L_x_138:
[----:B------:R-:W-:Y:S01]  /*07e0*/  FMUL.FTZ R0, R27, R10 ;  /* 0x0000000a1b007220 */ /* 0x000fe20000410000 */
[----:B------:R-:W-:-:S03]  /*07f0*/  FMUL.FTZ R10, R10, 0.5 ;  /* 0x3f0000000a0a7820 */ /* 0x000fc60000410000 */
[----:B------:R-:W-:-:S04]  /*0800*/  FFMA R11, -R0, R0, R27 ;  /* 0x00000000000b7223 */ /* 0x000fc8000000011b */
[----:B------:R-:W-:-:S07]  /*0810*/  FFMA R0, R11, R10, R0 ;  /* 0x0000000a0b007223 */ /* 0x000fce0000000000 */
.L_x_139:
[----:B------:R-:W-:Y:S05]  /*0820*/  BSYNC.RECONVERGENT B2 ;  /* 0x0000000000027941 */ /* 0x000fea0003800200 */
.L_x_137:
[----:B------:R-:W-:Y:S01]  /*0830*/  FADD R11, R0, R13 ;  /* 0x0000000d000b7221 */ /* 0x000fe20000000000 */
[----:B------:R-:W-:Y:S01]  /*0840*/  ISETP.NE.AND P2, PT, R25, RZ, PT ;  /* 0x000000ff1900720c */ /* 0x000fe20003f45270 */
[----:B------:R-:W-:Y:S01]  /*0850*/  IMAD.MOV.U32 R20, RZ, RZ, R29 ;  /* 0x000000ffff147224 */ /* 0x000fe200078e001d */
[----:B------:R-:W-:Y:S01]  /*0860*/  MOV R27, R26 ;  /* 0x0000001a001b7202 */ /* 0x000fe20000000f00 */
[----:B------:R-:W-:-:S04]  /*0870*/  FADD R11, R24, -R11 ;  /* 0x8000000b180b7221 */ /* 0x000fc80000000000 */
[----:B------:R-:W-:-:S06]  /*0880*/  FMUL R11, R11, 100 ;  /* 0x42c800000b0b7820 */ /* 0x000fcc0000400000 */
[----:B------:R-:W0:Y:S02]  /*0890*/  F2I.S64.TRUNC R10, R11 ;  /* 0x0000000b000a7311 */ /* 0x000e24000020d900 */
[CC--:B0-----:R-:W-:Y:S02]  /*08a0*/  ISETP.GE.U32.AND P1, PT, R10.reuse, R22.reuse, PT ;  /* 0x000000160a00720c */ /* 0x0c1fe40003f26070 */
[-C--:B------:R-:W-:Y:S02]  /*08b0*/  ISETP.LT.U32.AND P0, PT, R10, R22.reuse, PT ;  /* 0x000000160a00720c */ /* 0x080fe40003f01070 */
[CC--:B------:R-:W-:Y:S02]  /*08c0*/  ISETP.GE.AND.EX P1, PT, R11.reuse, R23.reuse, PT, P1 ;  /* 0x000000170b00720c */ /* 0x0c0fe40003f26310 */
[----:B------:R-:W-:Y:S02]  /*08d0*/  ISETP.LT.AND.EX P0, PT, R11, R23, PT, P0 ;  /* 0x000000170b00720c */ /* 0x000fe40003f01300 */
[----:B------:R-:W-:Y:S01]  /*08e0*/  SEL R9, R12, R9, !P1 ;  /* 0x000000090c097207 */ /* 0x000fe20004800000 */
[----:B------:R-:W-:Y:S01]  /*08f0*/  IMAD.MOV.U32 R12, RZ, RZ, R25 ;  /* 0x000000ffff0c7224 */ /* 0x000fe200078e0019 */
[----:B------:R-:W-:-:S02]  /*0900*/  SEL R22, R10, R22, P0 ;  /* 0x000000160a167207 */ /* 0x000fc40000000000 */
[----:B------:R-:W-:Y:S02]  /*0910*/  SEL R23, R11, R23, P0 ;  /* 0x000000170b177207 */ /* 0x000fe40000000000 */
[----:B------:R-:W-:Y:S01]  /*0920*/  SEL R8, R17, R8, !P1 ;  /* 0x0000000811087207 */ /* 0x000fe20004800000 */
[----:B------:R-:W-:Y:S06]  /*0930*/  @P2 BRA `(.L_x_140) ;  /* 0xfffffff800a82947 */ /* 0x000fec000383ffff */
[----:B------:R-:W-:Y:S05]  /*0940*/  BSYNC.RECONVERGENT B1 ;  /* 0x0000000000017941 */ /* 0x000fea0003800200 */
.L_x_130:
[----:B------:R-:W0:Y:S02]  /*0950*/  LDC.64 R6, c[0x0][0x380] ;  /* 0x0000e000ff067b82 */ /* 0x000e240000000a00 */
[----:B0-----:R-:W-:-:S05]  /*0960*/  IMAD.WIDE R6, R19, 0x4, R6 ;  /* 0x0000000413067825 */ /* 0x001fca00078e0206 */
[----:B------:R-:W2:Y:S01]  /*0970*/  LDG.E R19, desc[UR6][R6.64] ;  /* 0x0000000606137981 */ /* 0x000ea2000c1e1900 */
[----:B------:R-:W-:Y:S01]  /*0980*/  MOV R21, R16 ;  /* 0x0000001000157202 */ /* 0x000fe20000000f00 */
[----:B------:R-:W-:Y:S01]  /*0990*/  IMAD.MOV.U32 R18, RZ, RZ, R15 ;  /* 0x000000ffff127224 */ /* 0x000fe200078e000f */
[----:B------:R-:W-:Y:S02]  /*09a0*/  MOV R17, R14 ;  /* 0x0000000e00117202 */ /* 0x000fe40000000f00 */
[----:B--2---:R-:W-:-:S13]  /*09b0*/  ISETP.NE.AND P0, PT, R19, RZ, PT ;  /* 0x000000ff1300720c */ /* 0x004fda0003f05270 */
[----:B------:R-:W-:Y:S05]  /*09c0*/  @P0 BRA `(.L_x_141) ;  /* 0xfffffff800040947 */ /* 0x000fea000383ffff */
.L_x_126:
[----:B------:R-:W-:Y:S05]  /*09d0*/  BSYNC.RECONVERGENT B0 ;  /* 0x0000000000007941 */ /* 0x000fea0003800200 */
.L_x_125:
[----:B------:R-:W-:-:S04]  /*09e0*/  ISETP.GT.U32.AND P0, PT, R22, -0x1, PT ;  /* 0xffffffff1600780c */ /* 0x000fc80003f04070 */
[----:B------:R-:W-:-:S13]  /*09f0*/  ISETP.GT.AND.EX P0, PT, R23, -0x1, PT, P0 ;  /* 0xffffffff1700780c */ /* 0x000fda0003f04300 */
[----:B------:R-:W-:Y:S05]  /*0a00*/  @P0 EXIT ;  /* 0x000000000000094d */ /* 0x000fea0003800000 */
[----:B------:R-:W0:Y:S01]  /*0a10*/  I2F.S64 R0, R22 ;  /* 0x0000001600007312 */ /* 0x000e220000301400 */
[----:B------:R-:W-:Y:S02]  /*0a20*/  HFMA2 R6, -RZ, RZ, 3.390625, 0 ;  /* 0x42c80000ff067431 */ /* 0x000fe400000001ff */
[----:B------:R-:W-:Y:S01]  /*0a30*/  IMAD.MOV.U32 R7, RZ, RZ, 0x3c23d70a ;  /* 0x3c23d70aff077424 */ /* 0x000fe200078e00ff */
[----:B------:R-:W-:Y:S03]  /*0a40*/  BSSY.RECONVERGENT B0, `(.L_x_142) ;  /* 0x000000b000007945 */ /* 0x000fe60003800200 */
[----:B------:R-:W-:Y:S01]  /*0a50*/  FFMA R6, R7, -R6, 1 ;  /* 0x3f80000007067423 */ /* 0x000fe20000000806 */
[----:B0-----:R-:W0:Y:S03]  /*0a60*/  FCHK P0, R0, 100 ;  /* 0x42c8000000007902 */ /* 0x001e260000000000 */
[----:B------:R-:W-:-:S04]  /*0a70*/  FFMA R7, R6, R7, 0.0099999997764825820923 ;  /* 0x3c23d70a06077423 */ /* 0x000fc80000000007 */
[----:B------:R-:W-:-:S04]  /*0a80*/  FFMA R6, R0, R7, RZ ;  /* 0x0000000700067223 */ /* 0x000fc800000000ff */
[----:B------:R-:W-:-:S04]  /*0a90*/  FFMA R10, R6, -100, R0 ;  /* 0xc2c80000060a7823 */ /* 0x000fc80000000000 */
[----:B------:R-:W-:Y:S01]  /*0aa0*/  FFMA R6, R7, R10, R6 ;  /* 0x0000000a07067223 */ /* 0x000fe20000000006 */
[----:B0-----:R-:W-:Y:S06]  /*0ab0*/  @!P0 BRA `(.L_x_143) ;  /* 0x00000000000c8947 */ /* 0x001fec0003800000 */
[----:B------:R-:W-:-:S07]  /*0ac0*/  MOV R6, 0xae0 ;  /* 0x00000ae000067802 */ /* 0x000fce0000000f00 */
[----:B------:R-:W-:Y:S05]  /*0ad0*/  CALL.REL.NOINC `($__internal_3_$__cuda_sm3x_div_rn_noftz_f32_slowpath) ;  /* 0x0000000000c07944 */ /* 0x000fea0003c00000 */
[----:B------:R-:W-:-:S07]  /*0ae0*/  IMAD.MOV.U32 R6, RZ, RZ, R0 ;  /* 0x000000ffff067224 */ /* 0x000fce00078e0000 */
.L_x_143:
[----:B------:R-:W-:Y:S05]  /*0af0*/  BSYNC.RECONVERGENT B0 ;  /* 0x0000000000007941 */ /* 0x000fea0003800200 */
.L_x_142:
[----:B------:R-:W2:Y:S01]  /*0b00*/  LDG.E R7, desc[UR6][R2.64] ;  /* 0x0000000602077981 */ /* 0x000ea2000c1e1900 */
[----:B------:R-:W-:Y:S01]  /*0b10*/  ISETP.NE.AND P0, PT, R8, RZ, PT ;  /* 0x000000ff0800720c */ /* 0x000fe20003f05270 */
[----:B------:R-:W0:Y:S01]  /*0b20*/  LDC.64 R12, c[0x0][0x380] ;  /* 0x0000e000ff0c7b82 */ /* 0x000e220000000a00 */
[----:B--2---:R-:W-:-:S05]  /*0b30*/  FADD R15, R7, R6 ;  /* 0x00000006070f7221 */ /* 0x004fca0000000000 */
[----:B------:R1:W-:Y:S06]  /*0b40*/  STG.E desc[UR6][R2.64], R15 ;  /* 0x0000000f02007986 */ /* 0x0003ec000c101906 */
[----:B------:R1:W5:Y:S01]  /*0b50*/  @!P0 LDG.E R0, desc[UR6][R4.64] ;  /* 0x0000000604008981 */ /* 0x000362000c1e1900 */
[----:B0-----:R-:W-:-:S04]  /*0b60*/  IMAD.WIDE R10, R9, 0x4, R12 ;  /* 0x00000004090a7825 */ /* 0x001fc800078e020c */
[----:B------:R-:W-:Y:S01]  /*0b70*/  @P0 IMAD.WIDE R6, R8, 0x4, R12 ;  /* 0x0000000408060825 */ /* 0x000fe200078e020c */
[----:B------:R1:W5:Y:S04]  /*0b80*/  LDG.E R17, desc[UR6][R10.64] ;  /* 0x000000060a117981 */ /* 0x000368000c1e1900 */
[----:B------:R1:W-:Y:S01]  /*0b90*/  @!P0 STG.E desc[UR6][R4.64], R9 ;  /* 0x0000000904008986 */ /* 0x0003e2000c101906 */
[----:B------:R-:W-:Y:S03]  /*0ba0*/  BSSY.RECONVERGENT B0, `(.L_x_144) ;  /* 0x000000a000007945 */ /* 0x000fe60003800200 */
[----:B------:R1:W5:Y:S04]  /*0bb0*/  @P0 LDG.E R0, desc[UR6][R6.64] ;  /* 0x0000000606000981 */ /* 0x000368000c1e1900 */
[----:B------:R1:W-:Y:S02]  /*0bc0*/  @P0 STG.E desc[UR6][R6.64], R9 ;  /* 0x0000000906000986 */ /* 0x0003e4000c101906 */
.L_x_145:
[----:B-1---5:R-:W-:Y:S01]  /*0bd0*/  IMAD.WIDE R6, R0, 0x4, R12 ;  /* 0x0000000400067825 */ /* 0x022fe200078e020c */
[----:B------:R-:W-:-:S04]  /*0be0*/  MOV R15, R0 ;  /* 0x00000000000f7202 */ /* 0x000fc80000000f00 */
[----:B------:R-:W2:Y:S04]  /*0bf0*/  LDG.E R0, desc[UR6][R6.64] ;  /* 0x0000000606007981 */ /* 0x000ea8000c1e1900 */
[----:B------:R0:W-:Y:S02]  /*0c00*/  STG.E desc[UR6][R6.64], R17 ;  /* 0x0000001106007986 */ /* 0x0001e4000c101906 */
[----:B0-----:R-:W-:Y:S01]  /*0c10*/  IMAD.MOV.U32 R17, RZ, RZ, R15 ;  /* 0x000000ffff117224 */ /* 0x001fe200078e000f */
[----:B--2---:R-:W-:-:S13]  /*0c20*/  ISETP.NE.AND P0, PT, R0, R9, PT ;  /* 0x000000090000720c */ /* 0x004fda0003f05270 */
[----:B------:R-:W-:Y:S05]  /*0c30*/  @P0 BRA `(.L_x_145) ;  /* 0xfffffffc00e40947 */ /* 0x000fea000383ffff */
[----:B------:R-:W-:Y:S05]  /*0c40*/  BSYNC.RECONVERGENT B0 ;  /* 0x0000000000007941 */ /* 0x000fea0003800200 */
.L_x_144:
[----:B------:R0:W-:Y:S01]  /*0c50*/  STG.E desc[UR6][R10.64], R15 ;  /* 0x0000000f0a007986 */ /* 0x0001e2000c101906 */
[----:B------:R-:W-:Y:S05]  /*0c60*/  BRA `(.L_x_146) ;  /* 0xfffffff4002c7947 */ /* 0x000fea000383ffff */
        .weak           $__internal_2_$__cuda_sm20_sqrt_rn_f32_slowpath
        .type           $__internal_2_$__cuda_sm20_sqrt_rn_f32_slowpath,@function
        .size           $__internal_2_$__cuda_sm20_sqrt_rn_f32_slowpath,($__internal_3_$__cuda_sm3x_div_rn_noftz_f32_slowpath - $__internal_2_$__cuda_sm20_sqrt_rn_f32_slowpath)
$__internal_2_$__cuda_sm20_sqrt_rn_f32_slowpath:
[----:B------:R-:W-:-:S13]  /*0c70*/  LOP3.LUT P0, RZ, R0, 0x7fffffff, RZ, 0xc0, !PT ;  /* 0x7fffffff00ff7812 */ /* 0x000fda000780c0ff */
[----:B------:R-:W-:Y:S01]  /*0c80*/  @!P0 MOV R10, R0 ;  /* 0x00000000000a8202 */ /* 0x000fe20000000f00 */
[----:B------:R-:W-:Y:S06]  /*0c90*/  @!P0 BRA `(.L_x_147) ;  /* 0x0000000000408947 */ /* 0x000fec0003800000 */
[----:B------:R-:W-:-:S13]  /*0ca0*/  FSETP.GEU.FTZ.AND P0, PT, R0, RZ, PT ;  /* 0x000000ff0000720b */ /* 0x000fda0003f1e000 */
[----:B------:R-:W-:Y:S01]  /*0cb0*/  @!P0 IMAD.MOV.U32 R10, RZ, RZ, 0x7fffffff ;  /* 0x7fffffffff0a8424 */ /* 0x000fe200078e00ff */
        /* <DEDUP_REMOVED lines=8> */
[----:B------:R-:W-:Y:S01]  /*0d40*/  @P0 FMUL.FTZ R32, R10, 0.5 ;  /* 0x3f0000000a200820 */ /* 0x000fe20000410000 */
[----:B------:R-:W-:Y:S02]  /*0d50*/  @!P0 MOV R10, R0 ;  /* 0x00000000000a8202 */ /* 0x000fe40000000f00 */
[----:B------:R-:W-:-:S04]  /*0d60*/  @P0 FADD.FTZ R30, -R28, -RZ ;  /* 0x800000ff1c1e0221 */ /* 0x000fc80000010100 */
[----:B------:R-:W-:-:S04]  /*0d70*/  @P0 FFMA R31, R28, R30, R11 ;  /* 0x0000001e1c1f0223 */ /* 0x000fc8000000000b */
[----:B------:R-:W-:-:S04]  /*0d80*/  @P0 FFMA R31, R31, R32, R28 ;  /* 0x000000201f1f0223 */ /* 0x000fc8000000001c */
[----:B------:R-:W-:-:S07]  /*0d90*/  @P0 FMUL.FTZ R10, R31, 2.3283064365386962891e-10 ;  /* 0x2f8000001f0a0820 */ /* 0x000fce0000410000 */
.L_x_147:
[----:B------:R-:W-:Y:S01]  /*0da0*/  IMAD.MOV.U32 R0, RZ, RZ, R10 ;  /* 0x000000ffff007224 */ /* 0x000fe200078e000a */
[----:B------:R-:W-:Y:S01]  /*0db0*/  MOV R10, R33 ;  /* 0x00000021000a7202 */ /* 0x000fe20000000f00 */
[----:B------:R-:W-:-:S04]  /*0dc0*/  IMAD.MOV.U32 R11, RZ, RZ, 0x0 ;  /* 0x00000000ff0b7424 */ /* 0x000fc800078e00ff */
[----:B------:R-:W-:Y:S05]  /*0dd0*/  RET.REL.NODEC R10 `(_Z14two_opt_kernelPiS_S_PfS0_S0_i) ;  /* 0xfffffff00a887950 */ /* 0x000fea0003c3ffff */
        .weak           $__internal_3_$__cuda_sm3x_div_rn_noftz_f32_slowpath
        .type           $__internal_3_$__cuda_sm3x_div_rn_noftz_f32_slowpath,@function
        .size           $__internal_3_$__cuda_sm3x_div_rn_noftz_f32_slowpath,(.L_x_384 - $__internal_3_$__cuda_sm3x_div_rn_noftz_f32_slowpath)
$__internal_3_$__cuda_sm3x_div_rn_noftz_f32_slowpath:
[--C-:B------:R-:W-:Y:S01]  /*0de0*/  SHF.R.U32.HI R7, RZ, 0x17, R0.reuse ;  /* 0x00000017ff077819 */ /* 0x100fe20000011600 */
[----:B------:R-:W-:Y:S04]  /*0df0*/  BSSY.RECONVERGENT B1, `(.L_x_148) ;  /* 0x000005c000017945 */ /* 0x000fe80003800200 */
[----:B------:R-:W-:Y:S01]  /*0e00*/  BSSY.RELIABLE B2, `(.L_x_149) ;  /* 0x000001a000027945 */ /* 0x000fe20003800100 */
[----:B------:R-:W-:Y:S01]  /*0e10*/  LOP3.LUT R11, R7, 0xff, RZ, 0xc0, !PT ;  /* 0x000000ff070b7812 */ /* 0x000fe200078ec0ff */
[----:B------:R-:W-:-:S03]  /*0e20*/  IMAD.MOV.U32 R7, RZ, RZ, R0 ;  /* 0x000000ffff077224 */ /* 0x000fc600078e0000 */
[----:B------:R-:W-:-:S04]  /*0e30*/  IADD3 R12, PT, PT, R11, -0x1, RZ ;  /* 0xffffffff0b0c7810 */ /* 0x000fc80007ffe0ff */
[----:B------:R-:W-:-:S13]  /*0e40*/  ISETP.GT.U32.OR P0, PT, R12, 0xfd, !PT ;  /* 0x000000fd0c00780c */ /* 0x000fda0007f04470 */
[----:B------:R-:W-:Y:S01]  /*0e50*/  @!P0 MOV R10, RZ ;  /* 0x000000ff000a8202 */ /* 0x000fe20000000f00 */
[----:B------:R-:W-:Y:S06]  /*0e60*/  @!P0 BRA `(.L_x_150) ;  /* 0x00000000004c8947 */ /* 0x000fec0003800000 */
[----:B------:R-:W-:-:S13]  /*0e70*/  FSETP.GTU.FTZ.AND P0, PT, |R0|, +INF , PT ;  /* 0x7f8000000000780b */ /* 0x000fda0003f1c200 */
[----:B------:R-:W-:Y:S05]  /*0e80*/  @P0 BREAK.RELIABLE B2 ;  /* 0x0000000000020942 */ /* 0x000fea0003800100 */
[----:B------:R-:W-:Y:S05]  /*0e90*/  @P0 BRA `(.L_x_151) ;  /* 0x0000000400400947 */ /* 0x000fea0003800000 */
[----:B------:R-:W-:-:S05]  /*0ea0*/  IMAD.MOV.U32 R10, RZ, RZ, 0x42c80000 ;  /* 0x42c80000ff0a7424 */ /* 0x000fca00078e00ff */
        /* <DEDUP_REMOVED lines=14> */
[----:B------:R-:W-:-:S07]  /*0f90*/  @!P0 IMAD.MOV.U32 R10, RZ, RZ, -0x40 ;  /* 0xffffffc0ff0a8424 */ /* 0x000fce00078e00ff */
.L_x_150:
[----:B------:R-:W-:Y:S05]  /*0fa0*/  BSYNC.RELIABLE B2 ;  /* 0x0000000000027941 */ /* 0x000fea0003800100 */
.L_x_149:
        /* <DEDUP_REMOVED lines=16> */
[----:B------:R-:W-:-:S05]  /*10b0*/  LOP3.LUT R0, R0, 0xff, RZ, 0xc0, !PT ;  /* 0x000000ff00007812 */ /* 0x000fca00078ec0ff */
[----:B------:R-:W-:-:S05]  /*10c0*/  IMAD.IADD R14, R0, 0x1, R10 ;  /* 0x00000001000e7824 */ /* 0x000fca00078e020a */
        /* <DEDUP_REMOVED lines=10> */
[CCC-:B------:R-:W-:Y:S01]  /*1170*/  FFMA.RZ R0, R15.reuse, R13.reuse, R12.reuse ;  /* 0x0000000d0f007223 */ /* 0x1c0fe2000000c00c */
[C---:B------:R-:W-:Y:S01]  /*1180*/  VIADD R11, R14.reuse, 0x20 ;  /* 0x000000200e0b7836 */ /* 0x040fe20000000000 */
[C---:B------:R-:W-:Y:S02]  /*1190*/  ISETP.NE.AND P2, PT, R14.reuse, RZ, PT ;  /* 0x000000ff0e00720c */ /* 0x040fe40003f45270 */
[----:B------:R-:W-:Y:S02]  /*11a0*/  ISETP.NE.AND P1, PT, R14, RZ, PT ;  /* 0x000000ff0e00720c */ /* 0x000fe40003f25270 */
[----:B------:R-:W-:Y:S01]  /*11b0*/  LOP3.LUT R10, R0, 0x7fffff, RZ, 0xc0, !PT ;  /* 0x007fffff000a7812 */ /* 0x000fe200078ec0ff */
[CCC-:B------:R-:W-:Y:S01]  /*11c0*/  FFMA.RP R0, R15.reuse, R13.reuse, R12.reuse ;  /* 0x0000000d0f007223 */ /* 0x1c0fe2000000800c */
[----:B------:R-:W-:Y:S01]  /*11d0*/  FFMA.RM R15, R15, R13, R12 ;  /* 0x0000000d0f0f7223 */ /* 0x000fe2000000400c */
[----:B------:R-:W-:Y:S02]  /*11e0*/  IADD3 R13, PT, PT, -R14, RZ, RZ ;  /* 0x000000ff0e0d7210 */ /* 0x000fe40007ffe1ff */
[----:B------:R-:W-:-:S02]  /*11f0*/  LOP3.LUT R10, R10, 0x800000, RZ, 0xfc, !PT ;  /* 0x008000000a0a7812 */ /* 0x000fc400078efcff */
[----:B------:R-:W-:Y:S02]  /*1200*/  FSETP.NEU.FTZ.AND P0, PT, R0, R15, PT ;  /* 0x0000000f0000720b */ /* 0x000fe40003f1d000 */
[----:B------:R-:W-:Y:S02]  /*1210*/  SHF.L.U32 R11, R10, R11, RZ ;  /* 0x0000000b0a0b7219 */ /* 0x000fe400000006ff */
[----:B------:R-:W-:Y:S02]  /*1220*/  SEL R13, R13, RZ, P2 ;  /* 0x000000ff0d0d7207 */ /* 0x000fe40001000000 */
[----:B------:R-:W-:Y:S02]  /*1230*/  ISETP.NE.AND P1, PT, R11, RZ, P1 ;  /* 0x000000ff0b00720c */ /* 0x000fe40000f25270 */
[----:B------:R-:W-:Y:S02]  /*1240*/  SHF.R.U32.HI R13, RZ, R13, R10 ;  /* 0x0000000dff0d7219 */ /* 0x000fe4000001160a */
[----:B------:R-:W-:-:S02]  /*1250*/  PLOP3.LUT P0, PT, P0, P1, PT, 0xf8, 0x8f ;  /* 0x00000000008f781c */ /* 0x000fc40000703f70 */
[----:B------:R-:W-:Y:S02]  /*1260*/  SHF.R.U32.HI R11, RZ, 0x1, R13 ;  /* 0x00000001ff0b7819 */ /* 0x000fe4000001160d */
[----:B------:R-:W-:-:S04]  /*1270*/  SEL R0, RZ, 0x1, !P0 ;  /* 0x00000001ff007807 */ /* 0x000fc80004000000 */
[----:B------:R-:W-:-:S04]  /*1280*/  LOP3.LUT R0, R0, 0x1, R11, 0xf8, !PT ;  /* 0x0000000100007812 */ /* 0x000fc800078ef80b */
[----:B------:R-:W-:-:S04]  /*1290*/  LOP3.LUT R0, R0, R13, RZ, 0xc0, !PT ;  /* 0x0000000d00007212 */ /* 0x000fc800078ec0ff */
[----:B------:R-:W-:-:S04]  /*12a0*/  IADD3 R0, PT, PT, R11, R0, RZ ;  /* 0x000000000b007210 */ /* 0x000fc80007ffe0ff */
[----:B------:R-:W-:Y:S01]  /*12b0*/  LOP3.LUT R7, R0, R7, RZ, 0xfc, !PT ;  /* 0x0000000700077212 */ /* 0x000fe200078efcff */
[----:B------:R-:W-:Y:S06]  /*12c0*/  BRA `(.L_x_158) ;  /* 0x0000000000107947 */ /* 0x000fec0003800000 */
.L_x_157:
[----:B------:R-:W-:-:S04]  /*12d0*/  LOP3.LUT R7, R7, 0x80000000, RZ, 0xc0, !PT ;  /* 0x8000000007077812 */ /* 0x000fc800078ec0ff */
[----:B------:R-:W-:Y:S01]  /*12e0*/  LOP3.LUT R7, R7, 0x7f800000, RZ, 0xfc, !PT ;  /* 0x7f80000007077812 */ /* 0x000fe200078efcff */
[----:B------:R-:W-:Y:S06]  /*12f0*/  BRA `(.L_x_158) ;  /* 0x0000000000047947 */ /* 0x000fec0003800000 */
.L_x_156:
[----:B------:R-:W-:-:S07]  /*1300*/  IMAD R7, R10, 0x800000, R7 ;  /* 0x008000000a077824 */ /* 0x000fce00078e0207 */
.L_x_158:
[----:B------:R-:W-:Y:S05]  /*1310*/  BSYNC.RECONVERGENT B2 ;  /* 0x0000000000027941 */ /* 0x000fea0003800200 */
.L_x_155:
[----:B------:R-:W-:Y:S05]  /*1320*/  BRA `(.L_x_159) ;  /* 0x0000000000207947 */ /* 0x000fea0003800000 */
.L_x_154:
[----:B------:R-:W-:-:S04]  /*1330*/  LOP3.LUT R7, R10, 0x80000000, R7, 0x48, !PT ;  /* 0x800000000a077812 */ /* 0x000fc800078e4807 */
[----:B------:R-:W-:Y:S01]  /*1340*/  LOP3.LUT R7, R7, 0x7f800000, RZ, 0xfc, !PT ;  /* 0x7f80000007077812 */ /* 0x000fe200078efcff */
[----:B------:R-:W-:Y:S06]  /*1350*/  BRA `(.L_x_159) ;  /* 0x0000000000147947 */ /* 0x000fec0003800000 */
.L_x_153:
[----:B------:R-:W-:Y:S01]  /*1360*/  LOP3.LUT R7, R10, 0x80000000, R7, 0x48, !PT ;  /* 0x800000000a077812 */ /* 0x000fe200078e4807 */
[----:B------:R-:W-:Y:S06]  /*1370*/  BRA `(.L_x_159) ;  /* 0x00000000000c7947 */ /* 0x000fec0003800000 */
.L_x_152:
[----:B------:R-:W0:Y:S01]  /*1380*/  MUFU.RSQ R7, -QNAN ;  /* 0xffc0000000077908 */ /* 0x000e220000001400 */
[----:B------:R-:W-:Y:S05]  /*1390*/  BRA `(.L_x_159) ;  /* 0x0000000000047947 */ /* 0x000fea0003800000 */
.L_x_151:
[----:B------:R-:W-:-:S07]  /*13a0*/  FADD.FTZ R7, R0, 100 ;  /* 0x42c8000000077421 */ /* 0x000fce0000010000 */
.L_x_159:
[----:B------:R-:W-:Y:S05]  /*13b0*/  BSYNC.RECONVERGENT B1 ;  /* 0x0000000000017941 */ /* 0x000fea0003800200 */
.L_x_148:
[----:B0-----:R-:W-:Y:S01]  /*13c0*/  MOV R0, R7 ;  /* 0x0000000700007202 */ /* 0x001fe20000000f00 */
[----:B------:R-:W-:-:S04]  /*13d0*/  HFMA2 R7, -RZ, RZ, 0, 0 ;  /* 0x00000000ff077431 */ /* 0x000fc800000001ff */
[----:B------:R-:W-:Y:S05]  /*13e0*/  RET.REL.NODEC R6 `(_Z14two_opt_kernelPiS_S_PfS0_S0_i) ;  /* 0xffffffec06047950 */ /* 0x000fea0003c3ffff */
.L_x_160:
        /* <DEDUP_REMOVED lines=9> */
.L_x_384:


//--------------------- .text._Z16three_opt_kernelPiS_S_PfS0_S0_i --------------------------
	.section	.text._Z16three_opt_kernelPiS_S_PfS0_S0_i,"ax",@progbits
	.align	128
        .global         _Z16three_opt_kernelPiS_S_PfS0_S0_i
        .type           _Z16three_opt_kernelPiS_S_PfS0_S0_i,@function
        .size           _Z16three_opt_kernelPiS_S_PfS0_S0_i,(.L_x_386 - _Z16three_opt_kernelPiS_S_PfS0_S0_i)
        .other          _Z16three_opt_kernelPiS_S_PfS0_S0_i,@"STO_CUDA_ENTRY STV_DEFAULT"
_Z16three_opt_kernelPiS_S_PfS0_S0_i:
.text._Z16three_opt_kernelPiS_S_PfS0_S0_i:
[----:B------:R-:W-:Y:S01]  /*0000*/  LDC R1, c[0x0][0x37c] ;  /* 0x0000df00ff017b82 */ /* 0x000fe20000000800 */
[----:B------:R-:W0:Y:S07]  /*0010*/  S2R R3, SR_TID.X ;  /* 0x0000000000037919 */ /* 0x000e2e0000002100 */
[----:B------:R-:W0:Y:S01]  /*0020*/  S2UR UR4, SR_CTAID.X ;  /* 0x00000000000479c3 */ /* 0x000e220000002500 */
[----:B------:R-:W1:Y:S07]  /*0030*/  LDCU UR5, c[0x0][0x3b0] ;  /* 0x00007600ff0577ac */ /* 0x000e6e0008000800 */
[----:B------:R-:W0:Y:S02]  /*0040*/  LDC R0, c[0x0][0x360] ;  /* 0x0000d800ff007b82 */ /* 0x000e240000000800 */
[----:B0-----:R-:W-:-:S05]  /*0050*/  IMAD R3, R0, UR4, R3 ;  /* 0x0000000400037c24 */ /* 0x001fca000f8e0203 */
        /* <DEDUP_REMOVED lines=8> */
.L_x_252:
[----:B-----5:R-:W-:Y:S01]  /*00e0*/  ISETP.GE.AND P0, PT, R42, 0x3, PT ;  /* 0x000000032a00780c */ /* 0x020fe20003f06270 */
[----:B------:R-:W-:Y:S01]  /*00f0*/  BSSY.RECONVERGENT B2, `(.L_x_161) ;  /* 0x00002bf000027945 */ /* 0x000fe20003800200 */
[----:B------:R-:W-:-:S11]  /*0100*/  CS2R R40, SRZ ;  /* 0x0000000000287805 */ /* 0x000fd6000001ff00 */
[----:B0-----:R-:W-:Y:S05]  /*0110*/  @!P0 BRA `(.L_x_162) ;  /* 0x0000002800f08947 */ /* 0x001fea0003800000 */
[----:B------:R-:W0:Y:S01]  /*0120*/  S2R R0, SR_TID.X ;  /* 0x0000000000007919 */ /* 0x000e220000002100 */
[----:B------:R-:W0:Y:S08]  /*0130*/  S2UR UR4, SR_CTAID.X ;  /* 0x00000000000479c3 */ /* 0x000e300000002500 */
[----:B------:R-:W0:Y:S08]  /*0140*/  LDC R9, c[0x0][0x360] ;  /* 0x0000d800ff097b82 */ /* 0x000e300000000800 */
[----:B------:R-:W1:Y:S01]  /*0150*/  LDC.64 R4, c[0x0][0x390] ;  /* 0x0000e400ff047b82 */ /* 0x000e620000000a00 */
[----:B0-----:R-:W-:-:S04]  /*0160*/  IMAD R9, R9, UR4, R0 ;  /* 0x0000000409097c24 */ /* 0x001fc8000f8e0200 */
[----:B-1----:R-:W-:-:S05]  /*0170*/  IMAD.WIDE R4, R9, 0x4, R4 ;  /* 0x0000000409047825 */ /* 0x002fca00078e0204 */
[----:B------:R0:W5:Y:S01]  /*0180*/  LDG.E R39, desc[UR6][R4.64] ;  /* 0x0000000604277981 */ /* 0x000162000c1e1900 */
[----:B------:R-:W-:Y:S01]  /*0190*/  HFMA2 R38, -RZ, RZ, 0, 0 ;  /* 0x00000000ff267431 */ /* 0x000fe200000001ff */
[----:B------:R-:W-:-:S07]  /*01a0*/  CS2R R40, SRZ ;  /* 0x0000000000287805 */ /* 0x000fce000001ff00 */
.L_x_245:
[----:B0-----:R-:W0:Y:S02]  /*01b0*/  LDC.64 R4, c[0x0][0x380] ;  /* 0x0000e000ff047b82 */ /* 0x001e240000000a00 */
[----:B0----5:R-:W-:-:S05]  /*01c0*/  IMAD.WIDE R4, R39, 0x4, R4 ;  /* 0x0000000427047825 */ /* 0x021fca00078e0204 */
[----:B------:R0:W5:Y:S01]  /*01d0*/  LDG.E R37, desc[UR6][R4.64] ;  /* 0x0000000604257981 */ /* 0x000162000c1e1900 */
[----:B------:R-:W-:Y:S01]  /*01e0*/  IADD3 R36, PT, PT, R38, 0x1, RZ ;  /* 0x0000000126247810 */ /* 0x000fe20007ffe0ff */
[----:B------:R-:W-:Y:S01]  /*01f0*/  BSSY.RECONVERGENT B1, `(.L_x_163) ;  /* 0x00002a9000017945 */ /* 0x000fe20003800200 */
[----:B------:R-:W-:-:S04]  /*0200*/  IADD3 R9, PT, PT, R42, -0x1, RZ ;  /* 0xffffffff2a097810 */ /* 0x000fc80007ffe0ff */
[----:B------:R-:W-:-:S13]  /*0210*/  ISETP.GE.AND P0, PT, R36, R9, PT ;  /* 0x000000092400720c */ /* 0x000fda0003f06270 */
[----:B0-----:R-:W-:Y:S05]  /*0220*/  @P0 BRA `(.L_x_164) ;  /* 0x0000002800940947 */ /* 0x001fea0003800000 */
[----:B------:R-:W0:Y:S01]  /*0230*/  LDC.64 R26, c[0x0][0x3a8] ;  /* 0x0000ea00ff1a7b82 */ /* 0x000e220000000a00 */
[----:B------:R-:W-:Y:S02]  /*0240*/  MOV R35, RZ ;  /* 0x000000ff00237202 */ /* 0x000fe40000000f00 */
[----:B------:R-:W-:Y:S02]  /*0250*/  MOV R0, R36 ;  /* 0x0000002400007202 */ /* 0x000fe40000000f00 */
[----:B-----5:R-:W-:Y:S02]  /*0260*/  MOV R34, R37 ;  /* 0x0000002500227202 */ /* 0x020fe40000000f00 */
[----:B------:R-:W-:Y:S01]  /*0270*/  MOV R21, R38 ;  /* 0x0000002600157202 */ /* 0x000fe20000000f00 */
[----:B------:R-:W1:Y:S01]  /*0280*/  LDC.64 R28, c[0x0][0x3a0] ;  /* 0x0000e800ff1c7b82 */ /* 0x000e620000000a00 */
[----:B0-----:R-:W-:-:S04]  /*0290*/  IMAD.WIDE R24, R39, 0x4, R26 ;  /* 0x0000000427187825 */ /* 0x001fc800078e021a */
[----:B------:R-:W-:-:S04]  /*02a0*/  IMAD.WIDE R26, R37, 0x4, R26 ;  /* 0x00000004251a7825 */ /* 0x000fc800078e021a */
[----:B-1----:R-:W-:-:S07]  /*02b0*/  IMAD.WIDE R28, R37, 0x4, R28 ;  /* 0x00000004251c7825 */ /* 0x002fce00078e021c */
.L_x_244:
[----:B------:R-:W0:Y:S01]  /*02c0*/  LDC.64 R4, c[0x0][0x380] ;  /* 0x0000e000ff047b82 */ /* 0x000e220000000a00 */
[----:B-----5:R-:W-:Y:S01]  /*02d0*/  MOV R20, R34 ;  /* 0x0000002200147202 */ /* 0x020fe20000000f00 */
[----:B0-----:R-:W-:-:S05]  /*02e0*/  IMAD.WIDE R4, R34, 0x4, R4 ;  /* 0x0000000422047825 */ /* 0x001fca00078e0204 */
[----:B------:R0:W5:Y:S01]  /*02f0*/  LDG.E R34, desc[UR6][R4.64] ;  /* 0x0000000604227981 */ /* 0x000162000c1e1900 */
[----:B------:R-:W-:Y:S01]  /*0300*/  IADD3 R9, PT, PT, R21, 0x2, RZ ;  /* 0x0000000215097810 */ /* 0x000fe20007ffe0ff */
[----:B------:R-:W-:Y:S01]  /*0310*/  BSSY.RECONVERGENT B0, `(.L_x_165) ;  /* 0x0000291000007945 */ /* 0x000fe20003800200 */
[----:B------:R-:W-:Y:S02]  /*0320*/  MOV R21, R0 ;  /* 0x0000000000157202 */ /* 0x000fe40000000f00 */
[----:B------:R-:W-:-:S13]  /*0330*/  ISETP.GE.AND P0, PT, R9, R42, PT ;  /* 0x0000002a0900720c */ /* 0x000fda0003f06270 */
[----:B0-----:R-:W-:Y:S05]  /*0340*/  @P0 BRA `(.L_x_166) ;  /* 0x0000002800340947 */ /* 0x001fea0003800000 */
[----:B------:R-:W0:Y:S01]  /*0350*/  LDC.64 R12, c[0x0][0x3a8] ;  /* 0x0000ea00ff0c7b82 */ /* 0x000e220000000a00 */
[----:B------:R-:W2:Y:S04]  /*0360*/  LDG.E R4, desc[UR6][R26.64] ;  /* 0x000000061a047981 */ /* 0x000ea8000c1e1900 */
[----:B------:R-:W3:Y:S03]  /*0370*/  LDG.E R6, desc[UR6][R28.64] ;  /* 0x000000061c067981 */ /* 0x000ee6000c1e1900 */
[----:B------:R-:W1:Y:S01]  /*0380*/  LDC.64 R10, c[0x0][0x3a0] ;  /* 0x0000e800ff0a7b82 */ /* 0x000e620000000a00 */
[----:B------:R-:W5:Y:S02]  /*0390*/  LDG.E R18, desc[UR6][R24.64] ;  /* 0x0000000618127981 */ /* 0x000f64000c1e1900 */
[----:B0----5:R-:W-:-:S05]  /*03a0*/  IMAD.WIDE R12, R34, 0x4, R12 ;  /* 0x00000004220c7825 */ /* 0x021fca00078e020c */
[----:B------:R-:W2:Y:S01]  /*03b0*/  LDG.E R5, desc[UR6][R12.64] ;  /* 0x000000060c057981 */ /* 0x000ea2000c1e1900 */
[----:B-1----:R-:W-:-:S06]  /*03c0*/  IMAD.WIDE R8, R34, 0x4, R10 ;  /* 0x0000000422087825 */ /* 0x002fcc00078e020a */
[----:B------:R0:W3:Y:S01]  /*03d0*/  LDG.E R8, desc[UR6][R8.64] ;  /* 0x0000000608087981 */ /* 0x0000e2000c1e1900 */
[----:B------:R-:W-:-:S05]  /*03e0*/  IMAD.WIDE R10, R39, 0x4, R10 ;  /* 0x00000004270a7825 */ /* 0x000fca00078e020a */
[----:B------:R1:W5:Y:S01]  /*03f0*/  LDG.E R19, desc[UR6][R10.64] ;  /* 0x000000060a137981 */ /* 0x000362000c1e1900 */
[----:B------:R-:W-:Y:S01]  /*0400*/  BSSY.RECONVERGENT B3, `(.L_x_167) ;  /* 0x0000013000037945 */ /* 0x000fe20003800200 */
[----:B0-----:R-:W-:Y:S01]  /*0410*/  IADD3 R9, PT, PT, R35, R38, RZ ;  /* 0x0000002623097210 */ /* 0x001fe20007ffe0ff */
[----:B--2---:R-:W-:-:S04]  /*0420*/  FADD R14, R4, -R5 ;  /* 0x80000005040e7221 */ /* 0x004fc80000000000 */
[----:B------:R-:W-:Y:S01]  /*0430*/  FMUL R15, R14, R14 ;  /* 0x0000000e0e0f7220 */ /* 0x000fe20000400000 */
[----:B---3--:R-:W-:-:S04]  /*0440*/  FADD R0, R6, -R8 ;  /* 0x8000000806007221 */ /* 0x008fc80000000000 */
[----:B------:R-:W-:-:S05]  /*0450*/  FFMA R14, R0, R0, R15 ;  /* 0x00000000000e7223 */ /* 0x000fca000000000f */
[----:B------:R-:W-:Y:S01]  /*0460*/  IADD3 R0, PT, PT, R14, -0xd000000, RZ ;  /* 0xf30000000e007810 */ /* 0x000fe20007ffe0ff */
[----:B------:R1:W0:Y:S03]  /*0470*/  MUFU.RSQ R13, R14 ;  /* 0x0000000e000d7308 */ /* 0x0002260000001400 */
[----:B------:R-:W-:-:S13]  /*0480*/  ISETP.GT.U32.AND P0, PT, R0, 0x727fffff, PT ;  /* 0x727fffff0000780c */ /* 0x000fda0003f04070 */
[----:B-1----:R-:W-:Y:S05]  /*0490*/  @!P0 BRA `(.L_x_168) ;  /* 0x0000000000148947 */ /* 0x002fea0003800000 */
[----:B------:R-:W-:Y:S02]  /*04a0*/  MOV R0, R14 ;  /* 0x0000000e00007202 */ /* 0x000fe40000000f00 */
[----:B------:R-:W-:-:S07]  /*04b0*/  MOV R32, 0x4d0 ;  /* 0x000004d000207802 */ /* 0x000fce0000000f00 */
[----:B0----5:R-:W-:Y:S05]  /*04c0*/  CALL.REL.NOINC `($__internal_4_$__cuda_sm20_sqrt_rn_f32_slowpath) ;  /* 0x0000002800dc7944 */ /* 0x021fea0003c00000 */
[----:B------:R-:W-:Y:S01]  /*04d0*/  MOV R17, R46 ;  /* 0x0000002e00117202 */ /* 0x000fe20000000f00 */
[----:B------:R-:W-:Y:S06]  /*04e0*/  BRA `(.L_x_169) ;  /* 0x0000000000107947 */ /* 0x000fec0003800000 */
.L_x_168:
[----:B0-----:R-:W-:Y:S01]  /*04f0*/  FMUL.FTZ R17, R14, R13 ;  /* 0x0000000d0e117220 */ /* 0x001fe20000410000 */
[----:B------:R-:W-:-:S03]  /*0500*/  FMUL.FTZ R10, R13, 0.5 ;  /* 0x3f0000000d0a7820 */ /* 0x000fc60000410000 */
[----:B------:R-:W-:-:S04]  /*0510*/  FFMA R0, -R17, R17, R14 ;  /* 0x0000001111007223 */ /* 0x000fc8000000010e */
[----:B------:R-:W-:-:S07]  /*0520*/  FFMA R17, R0, R10, R17 ;  /* 0x0000000a00117223 */ /* 0x000fce0000000011 */
.L_x_169:
[----:B------:R-:W-:Y:S05]  /*0530*/  BSYNC.RECONVERGENT B3 ;  /* 0x0000000000037941 */ /* 0x000fea0003800200 */
.L_x_167:
[----:B------:R-:W0:Y:S08]  /*0540*/  LDC.64 R12, c[0x0][0x3a0] ;  /* 0x0000e800ff0c7b82 */ /* 0x000e300000000a00 */
[----:B------:R-:W1:Y:S01]  /*0550*/  LDC.64 R10, c[0x0][0x3a8] ;  /* 0x0000ea00ff0a7b82 */ /* 0x000e620000000a00 */
[----:B0-----:R-:W-:-:S05]  /*0560*/  IMAD.WIDE R12, R20, 0x4, R12 ;  /* 0x00000004140c7825 */ /* 0x001fca00078e020c */
[----:B------:R0:W5:Y:S01]  /*0570*/  LDG.E R15, desc[UR6][R12.64] ;  /* 0x000000060c0f7981 */ /* 0x000162000c1e1900 */
[----:B-1----:R-:W-:-:S05]  /*0580*/  IMAD.WIDE R10, R20, 0x4, R10 ;  /* 0x00000004140a7825 */ /* 0x002fca00078e020a */
[----:B------:R0:W5:Y:S01]  /*0590*/  LDG.E R16, desc[UR6][R10.64] ;  /* 0x000000060a107981 */ /* 0x000162000c1e1900 */
[----:B------:R-:W-:Y:S01]  /*05a0*/  FADD R4, R18, -R4 ;  /* 0x8000000412047221 */ /* 0x000fe20000000000 */
[----:B-----5:R-:W-:-:S03]  /*05b0*/  FADD R6, R19, -R6 ;  /* 0x8000000613067221 */ /* 0x020fc60000000000 */
[----:B------:R-:W-:-:S04]  /*05c0*/  FMUL R31, R4, R4 ;  /* 0x00000004041f7220 */ /* 0x000fc80000400000 */
[----:B------:R-:W-:-:S05]  /*05d0*/  FFMA R6, R6, R6, R31 ;  /* 0x0000000606067223 */ /* 0x000fca000000001f */
[----:B------:R-:W-:Y:S01]  /*05e0*/  IADD3 R0, PT, PT, R6, -0xd000000, RZ ;  /* 0xf300000006007810 */ /* 0x000fe20007ffe0ff */
[----:B------:R0:W1:Y:S03]  /*05f0*/  MUFU.RSQ R31, R6 ;  /* 0x00000006001f7308 */ /* 0x0000660000001400 */
[----:B------:R-:W-:Y:S01]  /*0600*/  ISETP.GT.U32.AND P0, PT, R0, 0x727fffff, PT ;  /* 0x727fffff0000780c */ /* 0x000fe20003f04070 */
[----:B------:R-:W-:-:S12]  /*0610*/  BSSY.RECONVERGENT B3, `(.L_x_170) ;  /* 0x000000b000037945 */ /* 0x000fd80003800200 */
[----:B0-----:R-:W-:Y:S05]  /*0620*/  @!P0 BRA `(.L_x_171) ;  /* 0x0000000000148947 */ /* 0x001fea0003800000 */
[----:B------:R-:W-:Y:S02]  /*0630*/  MOV R0, R6 ;  /* 0x0000000600007202 */ /* 0x000fe40000000f00 */
[----:B------:R-:W-:-:S07]  /*0640*/  MOV R32, 0x660 ;  /* 0x0000066000207802 */ /* 0x000fce0000000f00 */
[----:B-1----:R-:W-:Y:S05]  /*0650*/  CALL.REL.NOINC `($__internal_4_$__cuda_sm20_sqrt_rn_f32_slowpath) ;  /* 0x0000002800787944 */ /* 0x002fea0003c00000 */
[----:B------:R-:W-:Y:S01]  /*0660*/  MOV R13, R46 ;  /* 0x0000002e000d7202 */ /* 0x000fe20000000f00 */
[----:B------:R-:W-:Y:S06]  /*0670*/  BRA `(.L_x_172) ;  /* 0x0000000000107947 */ /* 0x000fec0003800000 */
.L_x_171:
[----:B-1----:R-:W-:Y:S01]  /*0680*/  FMUL.FTZ R13, R6, R31 ;  /* 0x0000001f060d7220 */ /* 0x002fe20000410000 */
[----:B------:R-:W-:-:S03]  /*0690*/  FMUL.FTZ R4, R31, 0.5 ;  /* 0x3f0000001f047820 */ /* 0x000fc60000410000 */
[----:B------:R-:W-:-:S04]  /*06a0*/  FFMA R0, -R13, R13, R6 ;  /* 0x0000000d0d007223 */ /* 0x000fc80000000106 */
[----:B------:R-:W-:-:S07]  /*06b0*/  FFMA R13, R0, R4, R13 ;  /* 0x00000004000d7223 */ /* 0x000fce000000000d */
.L_x_172:
[----:B------:R-:W-:Y:S05]  /*06c0*/  BSYNC.RECONVERGENT B3 ;  /* 0x0000000000037941 */ /* 0x000fea0003800200 */
.L_x_170:
        /* <DEDUP_REMOVED lines=11> */
[----:B------:R-:W-:Y:S05]  /*0780*/  CALL.REL.NOINC `($__internal_4_$__cuda_sm20_sqrt_rn_f32_slowpath) ;  /* 0x00000028002c7944 */ /* 0x000fea0003c00000 */
[----:B------:R-:W-:Y:S05]  /*0790*/  BRA `(.L_x_175) ;  /* 0x0000000000107947 */ /* 0x000fea0003800000 */
.L_x_174:
[----:B------:R-:W-:Y:S01]  /*07a0*/  FMUL.FTZ R46, R11, R0 ;  /* 0x000000000b2e7220 */ /* 0x000fe20000410000 */
[----:B------:R-:W-:-:S03]  /*07b0*/  FMUL.FTZ R0, R0, 0.5 ;  /* 0x3f00000000007820 */ /* 0x000fc60000410000 */
[----:B------:R-:W-:-:S04]  /*07c0*/  FFMA R11, -R46, R46, R11 ;  /* 0x0000002e2e0b7223 */ /* 0x000fc8000000010b */
[----:B------:R-:W-:-:S07]  /*07d0*/  FFMA R46, R11, R0, R46 ;  /* 0x000000000b2e7223 */ /* 0x000fce000000002e */
.L_x_175:
[----:B------:R-:W-:Y:S05]  /*07e0*/  BSYNC.RECONVERGENT B3 ;  /* 0x0000000000037941 */ /* 0x000fea0003800200 */
.L_x_173:
[C---:B------:R-:W-:Y:S01]  /*07f0*/  VIADDMNMX R14, R9.reuse, 0x3, R42, !PT ;  /* 0x00000003090e7846 */ /* 0x040fe2000780012a */
[----:B------:R-:W-:Y:S01]  /*0800*/  BSSY.RECONVERGENT B3, `(.L_x_176) ;  /* 0x0000149000037945 */ /* 0x000fe20003800200 */
[----:B------:R-:W-:Y:S01]  /*0810*/  FADD R13, R46, R13 ;  /* 0x0000000d2e0d7221 */ /* 0x000fe20000000000 */
[----:B------:R-:W-:Y:S02]  /*0820*/  MOV R4, R34 ;  /* 0x0000002200047202 */ /* 0x000fe40000000f00 */
[----:B------:R-:W-:-:S04]  /*0830*/  IADD3 R14, PT, PT, -R9, R14, RZ ;  /* 0x0000000e090e7210 */ /* 0x000fc80007ffe1ff */
[C---:B------:R-:W-:Y:S02]  /*0840*/  IADD3 R0, PT, PT, R14.reuse, -0x3, RZ ;  /* 0xfffffffd0e007810 */ /* 0x040fe40007ffe0ff */
[----:B------:R-:W-:Y:S02]  /*0850*/  IADD3 R10, PT, PT, R14, -0x2, RZ ;  /* 0xfffffffe0e0a7810 */ /* 0x000fe40007ffe0ff */
[----:B------:R-:W-:Y:S02]  /*0860*/  ISETP.GE.U32.AND P0, PT, R0, 0x3, PT ;  /* 0x000000030000780c */ /* 0x000fe40003f06070 */
[----:B------:R-:W-:-:S11]  /*0870*/  LOP3.LUT R12, R10, 0x3, RZ, 0xc0, !PT ;  /* 0x000000030a0c7812 */ /* 0x000fd600078ec0ff */
[----:B------:R-:W-:Y:S05]  /*0880*/  @!P0 BRA `(.L_x_177) ;  /* 0x0000001400008947 */ /* 0x000fea0003800000 */
[----:B------:R-:W-:Y:S02]  /*0890*/  LOP3.LUT R10, R10, 0xfffffffc, RZ, 0xc0, !PT ;  /* 0xfffffffc0a0a7812 */ /* 0x000fe400078ec0ff */
[----:B------:R-:W-:Y:S02]  /*08a0*/  MOV R4, R34 ;  /* 0x0000002200047202 */ /* 0x000fe40000000f00 */
[----:B------:R-:W-:-:S07]  /*08b0*/  IADD3 R10, PT, PT, -R10, RZ, RZ ;  /* 0x000000ff0a0a7210 */ /* 0x000fce0007ffe1ff */
.L_x_214:
[----:B------:R-:W0:Y:S02]  /*08c0*/  LDC.64 R30, c[0x0][0x380] ;  /* 0x0000e000ff1e7b82 */ /* 0x000e240000000a00 */
[----:B0-----:R-:W-:-:S05]  /*08d0*/  IMAD.WIDE R30, R4, 0x4, R30 ;  /* 0x00000004041e7825 */ /* 0x001fca00078e021e */
[----:B------:R0:W5:Y:S01]  /*08e0*/  LDG.E R11, desc[UR6][R30.64] ;  /* 0x000000061e0b7981 */ /* 0x000162000c1e1900 */
        /* <DEDUP_REMOVED lines=11> */
[----:B-----5:R-:W-:Y:S05]  /*09a0*/  CALL.REL.NOINC `($__internal_4_$__cuda_sm20_sqrt_rn_f32_slowpath) ;  /* 0x0000002400a47944 */ /* 0x020fea0003c00000 */
[----:B------:R-:W-:Y:S05]  /*09b0*/  BRA `(.L_x_180) ;  /* 0x0000000000107947 */ /* 0x000fea0003800000 */
.L_x_179:
[----:B------:R-:W-:Y:S01]  /*09c0*/  FMUL.FTZ R46, R9, R6 ;  /* 0x00000006092e7220 */ /* 0x000fe20000410000 */
[----:B------:R-:W-:-:S03]  /*09d0*/  FMUL.FTZ R0, R6, 0.5 ;  /* 0x3f00000006007820 */ /* 0x000fc60000410000 */
[----:B------:R-:W-:-:S04]  /*09e0*/  FFMA R9, -R46, R46, R9 ;  /* 0x0000002e2e097223 */ /* 0x000fc80000000109 */
[----:B------:R-:W-:-:S07]  /*09f0*/  FFMA R46, R9, R0, R46 ;  /* 0x00000000092e7223 */ /* 0x000fce000000002e */
.L_x_180:
[----:B------:R-:W-:Y:S05]  /*0a00*/  BSYNC.RECONVERGENT B4 ;  /* 0x0000000000047941 */ /* 0x000fea0003800200 */
.L_x_178:
[----:B------:R-:W0:Y:S08]  /*0a10*/  LDC.64 R30, c[0x0][0x3a8] ;  /* 0x0000ea00ff1e7b82 */ /* 0x000e300000000a00 */
[----:B------:R-:W1:Y:S01]  /*0a20*/  LDC.64 R44, c[0x0][0x3a0] ;  /* 0x0000e800ff2c7b82 */ /* 0x000e620000000a00 */
[----:B0----5:R-:W-:-:S05]  /*0a30*/  IMAD.WIDE R30, R11, 0x4, R30 ;  /* 0x000000040b1e7825 */ /* 0x021fca00078e021e */
[----:B------:R-:W2:Y:S01]  /*0a40*/  LDG.E R43, desc[UR6][R30.64] ;  /* 0x000000061e2b7981 */ /* 0x000ea2000c1e1900 */
[----:B-1----:R-:W-:-:S06]  /*0a50*/  IMAD.WIDE R44, R11, 0x4, R44 ;  /* 0x000000040b2c7825 */ /* 0x002fcc00078e022c */
[----:B------:R-:W3:Y:S01]  /*0a60*/  LDG.E R44, desc[UR6][R44.64] ;  /* 0x000000062c2c7981 */ /* 0x000ee2000c1e1900 */
[----:B------:R-:W-:Y:S01]  /*0a70*/  BSSY.RECONVERGENT B4, `(.L_x_181) ;  /* 0x0000012000047945 */ /* 0x000fe20003800200 */
[----:B--2---:R-:W-:-:S04]  /*0a80*/  FADD R6, R16, -R43 ;  /* 0x8000002b10067221 */ /* 0x004fc80000000000 */
[----:B------:R-:W-:Y:S01]  /*0a90*/  FMUL R9, R6, R6 ;  /* 0x0000000606097220 */ /* 0x000fe20000400000 */
[----:B---3--:R-:W-:-:S04]  /*0aa0*/  FADD R0, R15, -R44 ;  /* 0x8000002c0f007221 */ /* 0x008fc80000000000 */
[----:B------:R-:W-:-:S05]  /*0ab0*/  FFMA R9, R0, R0, R9 ;  /* 0x0000000000097223 */ /* 0x000fca0000000009 */
[----:B------:R-:W-:Y:S01]  /*0ac0*/  IADD3 R0, PT, PT, R9, -0xd000000, RZ ;  /* 0xf300000009007810 */ /* 0x000fe20007ffe0ff */
[----:B------:R0:W1:Y:S03]  /*0ad0*/  MUFU.RSQ R32, R9 ;  /* 0x0000000900207308 */ /* 0x0000660000001400 */
[----:B------:R-:W-:Y:S01]  /*0ae0*/  ISETP.GT.U32.AND P0, PT, R0, 0x727fffff, PT ;  /* 0x727fffff0000780c */ /* 0x000fe20003f04070 */
[----:B------:R-:W-:-:S12]  /*0af0*/  FADD R6, R46, R17 ;  /* 0x000000112e067221 */ /* 0x000fd80000000000 */
[----:B0-----:R-:W-:Y:S05]  /*0b00*/  @!P0 BRA `(.L_x_182) ;  /* 0x0000000000108947 */ /* 0x001fea0003800000 */
[----:B------:R-:W-:Y:S02]  /*0b10*/  MOV R0, R9 ;  /* 0x0000000900007202 */ /* 0x000fe40000000f00 */
[----:B-1----:R-:W-:-:S07]  /*0b20*/  MOV R32, 0xb40 ;  /* 0x00000b4000207802 */ /* 0x002fce0000000f00 */
[----:B------:R-:W-:Y:S05]  /*0b30*/  CALL.REL.NOINC `($__internal_4_$__cuda_sm20_sqrt_rn_f32_slowpath) ;  /* 0x0000002400407944 */ /* 0x000fea0003c00000 */
[----:B------:R-:W-:Y:S05]  /*0b40*/  BRA `(.L_x_183) ;  /* 0x0000000000107947 */ /* 0x000fea0003800000 */
.L_x_182:
[----:B-1----:R-:W-:Y:S01]  /*0b50*/  FMUL.FTZ R46, R9, R32 ;  /* 0x00000020092e7220 */ /* 0x002fe20000410000 */
[----:B------:R-:W-:-:S03]  /*0b60*/  FMUL.FTZ R0, R32, 0.5 ;  /* 0x3f00000020007820 */ /* 0x000fc60000410000 */
[----:B------:R-:W-:-:S04]  /*0b70*/  FFMA R9, -R46, R46, R9 ;  /* 0x0000002e2e097223 */ /* 0x000fc80000000109 */
[----:B------:R-:W-:-:S07]  /*0b80*/  FFMA R46, R9, R0, R46 ;  /* 0x00000000092e7223 */ /* 0x000fce000000002e */
.L_x_183:
[----:B------:R-:W-:Y:S05]  /*0b90*/  BSYNC.RECONVERGENT B4 ;  /* 0x0000000000047941 */ /* 0x000fea0003800200 */
.L_x_181:
[----:B------:R-:W-:Y:S01]  /*0ba0*/  FADD R5, -R43, R5 ;  /* 0x000000052b057221 */ /* 0x000fe20000000100 */
[----:B------:R-:W-:Y:S01]  /*0bb0*/  FADD R8, -R44, R8 ;  /* 0x000000082c087221 */ /* 0x000fe20000000100 */
[----:B------:R-:W-:Y:S02]  /*0bc0*/  BSSY.RECONVERGENT B4, `(.L_x_184) ;  /* 0x0000010000047945 */ /* 0x000fe40003800200 */
[----:B------:R-:W-:-:S04]  /*0bd0*/  FMUL R5, R5, R5 ;  /* 0x0000000505057220 */ /* 0x000fc80000400000 */
[----:B------:R-:W-:-:S04]  /*0be0*/  FFMA R9, R8, R8, R5 ;  /* 0x0000000808097223 */ /* 0x000fc80000000005 */
[----:B------:R0:W1:Y:S01]  /*0bf0*/  MUFU.RSQ R0, R9 ;  /* 0x0000000900007308 */ /* 0x0000620000001400 */
[----:B------:R-:W-:-:S04]  /*0c00*/  IADD3 R5, PT, PT, R9, -0xd000000, RZ ;  /* 0xf300000009057810 */ /* 0x000fc80007ffe0ff */
[----:B------:R-:W-:Y:S01]  /*0c10*/  ISETP.GT.U32.AND P0, PT, R5, 0x727fffff, PT ;  /* 0x727fffff0500780c */ /* 0x000fe20003f04070 */
[----:B------:R-:W-:-:S12]  /*0c20*/  FADD R5, R6, R46 ;  /* 0x0000002e06057221 */ /* 0x000fd80000000000 */
[----:B01----:R-:W-:Y:S05]  /*0c30*/  @!P0 BRA `(.L_x_185) ;  /* 0x0000000000108947 */ /* 0x003fea0003800000 */
[----:B------:R-:W-:Y:S02]  /*0c40*/  MOV R0, R9 ;  /* 0x0000000900007202 */ /* 0x000fe40000000f00 */
[----:B------:R-:W-:-:S07]  /*0c50*/  MOV R32, 0xc70 ;  /* 0x00000c7000207802 */ /* 0x000fce0000000f00 */
[----:B------:R-:W-:Y:S05]  /*0c60*/  CALL.REL.NOINC `($__internal_4_$__cuda_sm20_sqrt_rn_f32_slowpath) ;  /* 0x0000002000f47944 */ /* 0x000fea0003c00000 */
[----:B------:R-:W-:Y:S05]  /*0c70*/  BRA `(.L_x_186) ;  /* 0x0000000000107947 */ /* 0x000fea0003800000 */
.L_x_185:
[----:B------:R-:W-:Y:S01]  /*0c80*/  FMUL.FTZ R46, R9, R0 ;  /* 0x00000000092e7220 */ /* 0x000fe20000410000 */
[----:B------:R-:W-:-:S03]  /*0c90*/  FMUL.FTZ R0, R0, 0.5 ;  /* 0x3f00000000007820 */ /* 0x000fc60000410000 */
[----:B------:R-:W-:-:S04]  /*0ca0*/  FFMA R9, -R46, R46, R9 ;  /* 0x0000002e2e097223 */ /* 0x000fc80000000109 */
[----:B------:R-:W-:-:S07]  /*0cb0*/  FFMA R46, R9, R0, R46 ;  /* 0x00000000092e7223 */ /* 0x000fce000000002e */
.L_x_186:
[----:B------:R-:W-:Y:S05]  /*0cc0*/  BSYNC.RECONVERGENT B4 ;  /* 0x0000000000047941 */ /* 0x000fea0003800200 */
.L_x_184:
[----:B------:R-:W-:Y:S01]  /*0cd0*/  FADD R46, R13, R46 ;  /* 0x0000002e0d2e7221 */ /* 0x000fe20000000000 */
[----:B------:R-:W0:Y:S01]  /*0ce0*/  LDC.64 R8, c[0x0][0x380] ;  /* 0x0000e000ff087b82 */ /* 0x000e220000000a00 */
[----:B------:R-:W-:Y:S02]  /*0cf0*/  FADD R6, R18, -R43 ;  /* 0x8000002b12067221 */ /* 0x000fe40000000000 */
[----:B------:R-:W-:Y:S01]  /*0d00*/  FADD R5, R5, -R46 ;  /* 0x8000002e05057221 */ /* 0x000fe20000000000 */
[----:B------:R-:W-:Y:S01]  /*0d10*/  FADD R0, R19, -R44 ;  /* 0x8000002c13007221 */ /* 0x000fe20000000000 */
[----:B------:R-:W-:Y:S02]  /*0d20*/  FMUL R33, R6, R6 ;  /* 0x0000000606217220 */ /* 0x000fe40000400000 */
[----:B------:R-:W-:Y:S02]  /*0d30*/  FMUL R5, R5, 100 ;  /* 0x42c8000005057820 */ /* 0x000fe40000400000 */
[----:B------:R-:W-:-:S02]  /*0d40*/  FFMA R33, R0, R0, R33 ;  /* 0x0000000000217223 */ /* 0x000fc40000000021 */
[----:B------:R-:W1:Y:S03]  /*0d50*/  F2I.S64.TRUNC R30, R5 ;  /* 0x00000005001e7311 */ /* 0x000e66000020d900 */
[----:B------:R-:W-:-:S04]  /*0d60*/  IADD3 R0, PT, PT, R33, -0xd000000, RZ ;  /* 0xf300000021007810 */ /* 0x000fc80007ffe0ff */
[----:B------:R-:W-:Y:S01]  /*0d70*/  ISETP.GT.U32.AND P2, PT, R0, 0x727fffff, PT ;  /* 0x727fffff0000780c */ /* 0x000fe20003f44070 */
[----:B------:R2:W3:Y:S01]  /*0d80*/  MUFU.RSQ R32, R33 ;  /* 0x0000002100207308 */ /* 0x0004e20000001400 */
[----:B0-----:R-:W-:Y:S01]  /*0d90*/  IMAD.WIDE R8, R11, 0x4, R8 ;  /* 0x000000040b087825 */ /* 0x001fe200078e0208 */
[CC--:B-1----:R-:W-:Y:S02]  /*0da0*/  ISETP.GE.U32.AND P0, PT, R30.reuse, R40.reuse, PT ;  /* 0x000000281e00720c */ /* 0x0c2fe40003f06070 */
[----:B------:R-:W-:Y:S02]  /*0db0*/  ISETP.LT.U32.AND P1, PT, R30, R40, PT ;  /* 0x000000281e00720c */ /* 0x000fe40003f21070 */
[CC--:B------:R-:W-:Y:S01]  /*0dc0*/  ISETP.GE.AND.EX P0, PT, R31.reuse, R41.reuse, PT, P0 ;  /* 0x000000291f00720c */ /* 0x0c0fe20003f06300 */
[----:B------:R-:W-:Y:S01]  /*0dd0*/  BSSY.RECONVERGENT B4, `(.L_x_187) ;  /* 0x0000010000047945 */ /* 0x000fe20003800200 */
[CC--:B------:R-:W-:Y:S01]  /*0de0*/  ISETP.LT.AND.EX P1, PT, R31.reuse, R41.reuse, PT, P1 ;  /* 0x000000291f00720c */ /* 0x0c0fe20003f21310 */
[----:B------:R0:W5:Y:S03]  /*0df0*/  LDG.E R9, desc[UR6][R8.64] ;  /* 0x0000000608097981 */ /* 0x000166000c1e1900 */
[----:B------:R-:W-:-:S02]  /*0e00*/  SEL R6, R31, R41, P1 ;  /* 0x000000291f067207 */ /* 0x000fc40000800000 */
[----:B0-----:R-:W-:Y:S02]  /*0e10*/  SEL R8, R4, R7, !P0 ;  /* 0x0000000704087207 */ /* 0x001fe40004000000 */
[----:B------:R-:W-:Y:S01]  /*0e20*/  SEL R7, R30, R40, P1 ;  /* 0x000000281e077207 */ /* 0x000fe20000800000 */
[----:B--23--:R-:W-:Y:S06]  /*0e30*/  @!P2 BRA `(.L_x_188) ;  /* 0x000000000014a947 */ /* 0x00cfec0003800000 */
[----:B------:R-:W-:Y:S02]  /*0e40*/  MOV R0, R33 ;  /* 0x0000002100007202 */ /* 0x000fe40000000f00 */
[----:B------:R-:W-:-:S07]  /*0e50*/  MOV R32, 0xe70 ;  /* 0x00000e7000207802 */ /* 0x000fce0000000f00 */
[----:B-----5:R-:W-:Y:S05]  /*0e60*/  CALL.REL.NOINC `($__internal_4_$__cuda_sm20_sqrt_rn_f32_slowpath) ;  /* 0x0000002000747944 */ /* 0x020fea0003c00000 */
[----:B------:R-:W-:Y:S01]  /*0e70*/  MOV R0, R46 ;  /* 0x0000002e00007202 */ /* 0x000fe20000000f00 */
[----:B------:R-:W-:Y:S06]  /*0e80*/  BRA `(.L_x_189) ;  /* 0x0000000000107947 */ /* 0x000fec0003800000 */
.L_x_188:
[----:B------:R-:W-:Y:S01]  /*0e90*/  FMUL.FTZ R0, R33, R32 ;  /* 0x0000002021007220 */ /* 0x000fe20000410000 */
[----:B------:R-:W-:-:S03]  /*0ea0*/  FMUL.FTZ R4, R32, 0.5 ;  /* 0x3f00000020047820 */ /* 0x000fc60000410000 */
[----:B------:R-:W-:-:S04]  /*0eb0*/  FFMA R5, -R0, R0, R33 ;  /* 0x0000000000057223 */ /* 0x000fc80000000121 */
[----:B------:R-:W-:-:S07]  /*0ec0*/  FFMA R0, R5, R4, R0 ;  /* 0x0000000405007223 */ /* 0x000fce0000000000 */
.L_x_189:
[----:B------:R-:W-:Y:S05]  /*0ed0*/  BSYNC.RECONVERGENT B4 ;  /* 0x0000000000047941 */ /* 0x000fea0003800200 */
.L_x_187:
[----:B------:R-:W0:Y:S08]  /*0ee0*/  LDC.64 R46, c[0x0][0x3a8] ;  /* 0x0000ea00ff2e7b82 */ /* 0x000e300000000a00 */
[----:B------:R-:W1:Y:S01]  /*0ef0*/  LDC.64 R32, c[0x0][0x3a0] ;  /* 0x0000e800ff207b82 */ /* 0x000e620000000a00 */
[----:B0----5:R-:W-:-:S05]  /*0f00*/  IMAD.WIDE R46, R9, 0x4, R46 ;  /* 0x00000004092e7825 */ /* 0x021fca00078e022e */
[----:B------:R-:W2:Y:S01]  /*0f10*/  LDG.E R5, desc[UR6][R46.64] ;  /* 0x000000062e057981 */ /* 0x000ea2000c1e1900 */
[----:B-1----:R-:W-:-:S05]  /*0f20*/  IMAD.WIDE R32, R9, 0x4, R32 ;  /* 0x0000000409207825 */ /* 0x002fca00078e0220 */
        /* <DEDUP_REMOVED lines=12> */
[----:B------:R-:W-:-:S07]  /*0ff0*/  MOV R32, 0x1010 ;  /* 0x0000101000207802 */ /* 0x000fce0000000f00 */
[----:B-1----:R-:W-:Y:S05]  /*1000*/  CALL.REL.NOINC `($__internal_4_$__cuda_sm20_sqrt_rn_f32_slowpath) ;  /* 0x00000020000c7944 */ /* 0x002fea0003c00000 */
[----:B------:R-:W-:Y:S05]  /*1010*/  BRA `(.L_x_192) ;  /* 0x0000000000107947 */ /* 0x000fea0003800000 */
.L_x_191:
[----:B-1----:R-:W-:Y:S01]  /*1020*/  FMUL.FTZ R46, R49, R48 ;  /* 0x00000030312e7220 */ /* 0x002fe20000410000 */
[----:B------:R-:W-:-:S03]  /*1030*/  FMUL.FTZ R0, R48, 0.5 ;  /* 0x3f00000030007820 */ /* 0x000fc60000410000 */
[----:B------:R-:W-:-:S04]  /*1040*/  FFMA R33, -R46, R46, R49 ;  /* 0x0000002e2e217223 */ /* 0x000fc80000000131 */
[----:B------:R-:W-:-:S07]  /*1050*/  FFMA R46, R33, R0, R46 ;  /* 0x00000000212e7223 */ /* 0x000fce000000002e */
.L_x_192:
[----:B------:R-:W-:Y:S05]  /*1060*/  BSYNC.RECONVERGENT B4 ;  /* 0x0000000000047941 */ /* 0x000fea0003800200 */
.L_x_190:
[----:B------:R-:W-:Y:S01]  /*1070*/  FADD R43, R43, -R5 ;  /* 0x800000052b2b7221 */ /* 0x000fe20000000000 */
[----:B------:R-:W-:Y:S01]  /*1080*/  FADD R44, R44, -R4 ;  /* 0x800000042c2c7221 */ /* 0x000fe20000000000 */
[----:B------:R-:W-:Y:S01]  /*1090*/  BSSY.RECONVERGENT B4, `(.L_x_193) ;  /* 0x0000011000047945 */ /* 0x000fe20003800200 */
[----:B------:R-:W-:Y:S01]  /*10a0*/  FADD R45, R45, R46 ;  /* 0x0000002e2d2d7221 */ /* 0x000fe20000000000 */
        /* <DEDUP_REMOVED lines=9> */
[----:B------:R-:W-:Y:S01]  /*1140*/  MOV R0, R46 ;  /* 0x0000002e00007202 */ /* 0x000fe20000000f00 */
[----:B------:R-:W-:Y:S06]  /*1150*/  BRA `(.L_x_195) ;  /* 0x0000000000107947 */ /* 0x000fec0003800000 */
.L_x_194:
[----:B------:R-:W-:Y:S01]  /*1160*/  FMUL.FTZ R0, R43, R32 ;  /* 0x000000202b007220 */ /* 0x000fe20000410000 */
[----:B------:R-:W-:-:S03]  /*1170*/  FMUL.FTZ R32, R32, 0.5 ;  /* 0x3f00000020207820 */ /* 0x000fc60000410000 */
[----:B------:R-:W-:-:S04]  /*1180*/  FFMA R33, -R0, R0, R43 ;  /* 0x0000000000217223 */ /* 0x000fc8000000012b */
[----:B------:R-:W-:-:S07]  /*1190*/  FFMA R0, R33, R32, R0 ;  /* 0x0000002021007223 */ /* 0x000fce0000000000 */
.L_x_195:
[----:B------:R-:W-:Y:S05]  /*11a0*/  BSYNC.RECONVERGENT B4 ;  /* 0x0000000000047941 */ /* 0x000fea0003800200 */
.L_x_193:
[----:B------:R-:W0:Y:S02]  /*11b0*/  LDC.64 R32, c[0x0][0x380] ;  /* 0x0000e000ff207b82 */ /* 0x000e240000000a00 */
[----:B0-----:R-:W-:-:S05]  /*11c0*/  IMAD.WIDE R46, R9, 0x4, R32 ;  /* 0x00000004092e7825 */ /* 0x001fca00078e0220 */
[----:B------:R0:W5:Y:S01]  /*11d0*/  LDG.E R43, desc[UR6][R46.64] ;  /* 0x000000062e2b7981 */ /* 0x000162000c1e1900 */
[----:B------:R-:W-:Y:S01]  /*11e0*/  FADD R0, R13, R0 ;  /* 0x000000000d007221 */ /* 0x000fe20000000000 */
[----:B------:R-:W-:Y:S01]  /*11f0*/  FADD R44, R19, -R4 ;  /* 0x80000004132c7221 */ /* 0x000fe20000000000 */
[----:B------:R-:W-:Y:S01]  /*1200*/  ISETP.LT.U32.AND P0, PT, R30, R40, PT ;  /* 0x000000281e00720c */ /* 0x000fe20003f01070 */
[----:B------:R-:W-:Y:S01]  /*1210*/  BSSY.RECONVERGENT B4, `(.L_x_196) ;  /* 0x000001b000047945 */ /* 0x000fe20003800200 */
[----:B------:R-:W-:Y:S01]  /*1220*/  FADD R0, R45, -R0 ;  /* 0x800000002d007221 */ /* 0x000fe20000000000 */
[----:B------:R-:W-:-:S03]  /*1230*/  FADD R45, R18, -R5 ;  /* 0x80000005122d7221 */ /* 0x000fc60000000000 */
[----:B------:R-:W-:Y:S01]  /*1240*/  FMUL R0, R0, 100 ;  /* 0x42c8000000007820 */ /* 0x000fe20000400000 */
[----:B------:R-:W-:-:S03]  /*1250*/  FMUL R45, R45, R45 ;  /* 0x0000002d2d2d7220 */ /* 0x000fc60000400000 */
[----:B------:R-:W1:Y:S01]  /*1260*/  F2I.S64.TRUNC R32, R0 ;  /* 0x0000000000207311 */ /* 0x000e62000020d900 */
[----:B------:R-:W-:-:S05]  /*1270*/  FFMA R45, R44, R44, R45 ;  /* 0x0000002c2c2d7223 */ /* 0x000fca000000002d */
[----:B------:R-:W-:Y:S02]  /*1280*/  IADD3 R30, PT, PT, R45, -0xd000000, RZ ;  /* 0xf30000002d1e7810 */ /* 0x000fe40007ffe0ff */
[----:B------:R0:W2:Y:S02]  /*1290*/  MUFU.RSQ R40, R45 ;  /* 0x0000002d00287308 */ /* 0x0000a40000001400 */
[----:B------:R-:W-:Y:S02]  /*12a0*/  ISETP.GT.U32.AND P3, PT, R30, 0x727fffff, PT ;  /* 0x727fffff1e00780c */ /* 0x000fe40003f64070 */
[CC--:B-1----:R-:W-:Y:S02]  /*12b0*/  ISETP.GE.U32.AND P1, PT, R32.reuse, R7.reuse, PT ;  /* 0x000000072000720c */ /* 0x0c2fe40003f26070 */
[----:B------:R-:W-:Y:S02]  /*12c0*/  ISETP.LT.U32.AND P2, PT, R32, R7, PT ;  /* 0x000000072000720c */ /* 0x000fe40003f41070 */
[----:B------:R-:W-:-:S02]  /*12d0*/  ISETP.GE.AND.EX P1, PT, R33, R6, PT, P1 ;  /* 0x000000062100720c */ /* 0x000fc40003f26310 */
[-C--:B------:R-:W-:Y:S02]  /*12e0*/  ISETP.LT.AND.EX P2, PT, R33, R6.reuse, PT, P2 ;  /* 0x000000062100720c */ /* 0x080fe40003f41320 */
[----:B------:R-:W-:Y:S02]  /*12f0*/  ISETP.LT.OR.EX P0, PT, R31, R41, !P1, P0 ;  /* 0x000000291f00720c */ /* 0x000fe40004f01700 */
[----:B------:R-:W-:Y:S02]  /*1300*/  SEL R7, R32, R7, P2 ;  /* 0x0000000720077207 */ /* 0x000fe40001000000 */
[----:B------:R-:W-:Y:S02]  /*1310*/  SEL R6, R33, R6, P2 ;  /* 0x0000000621067207 */ /* 0x000fe40001000000 */
[----:B------:R-:W-:Y:S01]  /*1320*/  SEL R8, R11, R8, !P1 ;  /* 0x000000080b087207 */ /* 0x000fe20004800000 */
[----:B0-2---:R-:W-:Y:S06]  /*1330*/  @!P3 BRA `(.L_x_197) ;  /* 0x000000000010b947 */ /* 0x005fec0003800000 */
[----:B------:R-:W-:Y:S02]  /*1340*/  MOV R0, R45 ;  /* 0x0000002d00007202 */ /* 0x000fe40000000f00 */
[----:B------:R-:W-:-:S07]  /*1350*/  MOV R32, 0x1370 ;  /* 0x0000137000207802 */ /* 0x000fce0000000f00 */
[----:B-----5:R-:W-:Y:S05]  /*1360*/  CALL.REL.NOINC `($__internal_4_$__cuda_sm20_sqrt_rn_f32_slowpath) ;  /* 0x0000001c00347944 */ /* 0x020fea0003c00000 */
[----:B------:R-:W-:Y:S05]  /*1370*/  BRA `(.L_x_198) ;  /* 0x0000000000107947 */ /* 0x000fea0003800000 */
.L_x_197:
[----:B------:R-:W-:Y:S01]  /*1380*/  FMUL.FTZ R46, R45, R40 ;  /* 0x000000282d2e7220 */ /* 0x000fe20000410000 */
[----:B------:R-:W-:-:S03]  /*1390*/  FMUL.FTZ R0, R40, 0.5 ;  /* 0x3f00000028007820 */ /* 0x000fc60000410000 */
[----:B------:R-:W-:-:S04]  /*13a0*/  FFMA R11, -R46, R46, R45 ;  /* 0x0000002e2e0b7223 */ /* 0x000fc8000000012d */
[----:B------:R-:W-:-:S07]  /*13b0*/  FFMA R46, R11, R0, R46 ;  /* 0x000000000b2e7223 */ /* 0x000fce000000002e */
.L_x_198:
[----:B------:R-:W-:Y:S05]  /*13c0*/  BSYNC.RECONVERGENT B4 ;  /* 0x0000000000047941 */ /* 0x000fea0003800200 */
.L_x_196:
[----:B------:R-:W0:Y:S08]  /*13d0*/  LDC.64 R30, c[0x0][0x3a8] ;  /* 0x0000ea00ff1e7b82 */ /* 0x000e300000000a00 */
[----:B------:R-:W1:Y:S01]  /*13e0*/  LDC.64 R32, c[0x0][0x3a0] ;  /* 0x0000e800ff207b82 */ /* 0x000e620000000a00 */
[----:B0----5:R-:W-:-:S06]  /*13f0*/  IMAD.WIDE R30, R43, 0x4, R30 ;  /* 0x000000042b1e7825 */ /* 0x021fcc00078e021e */
        /* <DEDUP_REMOVED lines=17> */
.L_x_200:
[----:B-1----:R-:W-:Y:S01]  /*1510*/  FMUL.FTZ R46, R41, R44 ;  /* 0x0000002c292e7220 */ /* 0x002fe20000410000 */
[----:B------:R-:W-:-:S03]  /*1520*/  FMUL.FTZ R0, R44, 0.5 ;  /* 0x3f0000002c007820 */ /* 0x000fc60000410000 */
[----:B------:R-:W-:-:S04]  /*1530*/  FFMA R31, -R46, R46, R41 ;  /* 0x0000002e2e1f7223 */ /* 0x000fc80000000129 */
[----:B------:R-:W-:-:S07]  /*1540*/  FFMA R46, R31, R0, R46 ;  /* 0x000000001f2e7223 */ /* 0x000fce000000002e */
.L_x_201:
[----:B------:R-:W-:Y:S05]  /*1550*/  BSYNC.RECONVERGENT B4 ;  /* 0x0000000000047941 */ /* 0x000fea0003800200 */
.L_x_199:
        /* <DEDUP_REMOVED lines=14> */
.L_x_203:
[----:B------:R-:W-:Y:S01]  /*1640*/  FMUL.FTZ R46, R5, R0 ;  /* 0x00000000052e7220 */ /* 0x000fe20000410000 */
[----:B------:R-:W-:-:S03]  /*1650*/  FMUL.FTZ R0, R0, 0.5 ;  /* 0x3f00000000007820 */ /* 0x000fc60000410000 */
[----:B------:R-:W-:-:S04]  /*1660*/  FFMA R5, -R46, R46, R5 ;  /* 0x0000002e2e057223 */ /* 0x000fc80000000105 */
[----:B------:R-:W-:-:S07]  /*1670*/  FFMA R46, R5, R0, R46 ;  /* 0x00000000052e7223 */ /* 0x000fce000000002e */
.L_x_204:
[----:B------:R-:W-:Y:S05]  /*1680*/  BSYNC.RECONVERGENT B4 ;  /* 0x0000000000047941 */ /* 0x000fea0003800200 */
.L_x_202:
[----:B------:R-:W0:Y:S02]  /*1690*/  LDC.64 R4, c[0x0][0x380] ;  /* 0x0000e000ff047b82 */ /* 0x000e240000000a00 */
[----:B0-----:R-:W-:-:S06]  /*16a0*/  IMAD.WIDE R4, R43, 0x4, R4 ;  /* 0x000000042b047825 */ /* 0x001fcc00078e0204 */
[----:B------:R0:W5:Y:S01]  /*16b0*/  LDG.E R4, desc[UR6][R4.64] ;  /* 0x0000000604047981 */ /* 0x000162000c1e1900 */
[----:B------:R-:W-:Y:S01]  /*16c0*/  FADD R46, R13, R46 ;  /* 0x0000002e0d2e7221 */ /* 0x000fe20000000000 */
[----:B------:R-:W-:Y:S01]  /*16d0*/  FADD R32, R18, -R30 ;  /* 0x8000001e12207221 */ /* 0x000fe20000000000 */
[----:B------:R-:W-:Y:S01]  /*16e0*/  FADD R0, R19, -R11 ;  /* 0x8000000b13007221 */ /* 0x000fe20000000000 */
        /* <DEDUP_REMOVED lines=19> */
[----:B-----5:R-:W-:Y:S05]  /*1820*/  CALL.REL.NOINC `($__internal_4_$__cuda_sm20_sqrt_rn_f32_slowpath) ;  /* 0x0000001800047944 */ /* 0x020fea0003c00000 */
[----:B------:R-:W-:Y:S01]  /*1830*/  MOV R0, R46 ;  /* 0x0000002e00007202 */ /* 0x000fe20000000f00 */
[----:B------:R-:W-:Y:S06]  /*1840*/  BRA `(.L_x_207) ;  /* 0x0000000000107947 */ /* 0x000fec0003800000 */
.L_x_206:
[----:B------:R-:W-:Y:S01]  /*1850*/  FMUL.FTZ R0, R33, R32 ;  /* 0x0000002021007220 */ /* 0x000fe20000410000 */
[----:B------:R-:W-:-:S03]  /*1860*/  FMUL.FTZ R8, R32, 0.5 ;  /* 0x3f00000020087820 */ /* 0x000fc60000410000 */
[----:B------:R-:W-:-:S04]  /*1870*/  FFMA R5, -R0, R0, R33 ;  /* 0x0000000000057223 */ /* 0x000fc80000000121 */
[----:B------:R-:W-:-:S07]  /*1880*/  FFMA R0, R5, R8, R0 ;  /* 0x0000000805007223 */ /* 0x000fce0000000000 */
.L_x_207:
[----:B------:R-:W-:Y:S05]  /*1890*/  BSYNC.RECONVERGENT B4 ;  /* 0x0000000000047941 */ /* 0x000fea0003800200 */
.L_x_205:
        /* <DEDUP_REMOVED lines=20> */
.L_x_209:
[----:B-1----:R-:W-:Y:S01]  /*19e0*/  FMUL.FTZ R46, R31, R48 ;  /* 0x000000301f2e7220 */ /* 0x002fe20000410000 */
[----:B------:R-:W-:-:S03]  /*19f0*/  FMUL.FTZ R0, R48, 0.5 ;  /* 0x3f00000030007820 */ /* 0x000fc60000410000 */
[----:B------:R-:W-:-:S04]  /*1a00*/  FFMA R31, -R46, R46, R31 ;  /* 0x0000002e2e1f7223 */ /* 0x000fc8000000011f */
[----:B------:R-:W-:-:S07]  /*1a10*/  FFMA R46, R31, R0, R46 ;  /* 0x000000001f2e7223 */ /* 0x000fce000000002e */
.L_x_210:
[----:B------:R-:W-:Y:S05]  /*1a20*/  BSYNC.RECONVERGENT B4 ;  /* 0x0000000000047941 */ /* 0x000fea0003800200 */
.L_x_208:
[----:B------:R-:W-:Y:S01]  /*1a30*/  FADD R30, -R5, R30 ;  /* 0x0000001e051e7221 */ /* 0x000fe20000000100 */
[----:B------:R-:W-:Y:S01]  /*1a40*/  FADD R11, -R8, R11 ;  /* 0x0000000b080b7221 */ /* 0x000fe20000000100 */
        /* <DEDUP_REMOVED lines=12> */
.L_x_212:
[----:B------:R-:W-:Y:S01]  /*1b10*/  FMUL.FTZ R46, R11, R0 ;  /* 0x000000000b2e7220 */ /* 0x000fe20000410000 */
[----:B------:R-:W-:-:S03]  /*1b20*/  FMUL.FTZ R0, R0, 0.5 ;  /* 0x3f00000000007820 */ /* 0x000fc60000410000 */
[----:B------:R-:W-:-:S04]  /*1b30*/  FFMA R11, -R46, R46, R11 ;  /* 0x0000002e2e0b7223 */ /* 0x000fc8000000010b */
[----:B------:R-:W-:-:S07]  /*1b40*/  FFMA R46, R11, R0, R46 ;  /* 0x000000000b2e7223 */ /* 0x000fce000000002e */
.L_x_213:
[----:B------:R-:W-:Y:S05]  /*1b50*/  BSYNC.RECONVERGENT B4 ;  /* 0x0000000000047941 */ /* 0x000fea0003800200 */
.L_x_211:
[----:B------:R-:W-:Y:S01]  /*1b60*/  FADD R46, R13, R46 ;  /* 0x0000002e0d2e7221 */ /* 0x000fe20000000000 */
[----:B------:R-:W-:Y:S02]  /*1b70*/  IADD3 R10, PT, PT, R10, 0x4, RZ ;  /* 0x000000040a0a7810 */ /* 0x000fe40007ffe0ff */
[----:B------:R-:W-:Y:S01]  /*1b80*/  ISETP.LT.U32.AND P3, PT, R52, R7, PT ;  /* 0x000000073400720c */ /* 0x000fe20003f61070 */
[----:B------:R-:W-:Y:S01]  /*1b90*/  FADD R9, R9, -R46 ;  /* 0x8000002e09097221 */ /* 0x000fe20000000000 */
[----:B------:R-:W-:-:S03]  /*1ba0*/  ISETP.NE.AND P4, PT, R10, RZ, PT ;  /* 0x000000ff0a00720c */ /* 0x000fc60003f85270 */
[----:B------:R-:W-:-:S04]  /*1bb0*/  FMUL R9, R9, 100 ;  /* 0x42c8000009097820 */ /* 0x000fc80000400000 */
        /* <DEDUP_REMOVED lines=13> */
.L_x_177:
[----:B------:R-:W-:Y:S05]  /*1c90*/  BSYNC.RECONVERGENT B3 ;  /* 0x0000000000037941 */ /* 0x000fea0003800200 */
.L_x_176:
        /* <DEDUP_REMOVED lines=21> */
.L_x_218:
[----:B------:R-:W-:Y:S01]  /*1df0*/  FMUL.FTZ R46, R9, R12 ;  /* 0x0000000c092e7220 */ /* 0x000fe20000410000 */
[----:B------:R-:W-:-:S03]  /*1e00*/  FMUL.FTZ R0, R12, 0.5 ;  /* 0x3f0000000c007820 */ /* 0x000fc60000410000 */
[----:B------:R-:W-:-:S04]  /*1e10*/  FFMA R9, -R46, R46, R9 ;  /* 0x0000002e2e097223 */ /* 0x000fc80000000109 */
[----:B------:R-:W-:-:S07]  /*1e20*/  FFMA R46, R9, R0, R46 ;  /* 0x00000000092e7223 */ /* 0x000fce000000002e */
.L_x_219:
[----:B------:R-:W-:Y:S05]  /*1e30*/  BSYNC.RECONVERGENT B4 ;  /* 0x0000000000047941 */ /* 0x000fea0003800200 */
.L_x_217:
        /* <DEDUP_REMOVED lines=20> */
.L_x_221:
[----:B-1----:R-:W-:Y:S01]  /*1f80*/  FMUL.FTZ R46, R33, R32 ;  /* 0x00000020212e7220 */ /* 0x002fe20000410000 */
[----:B------:R-:W-:-:S03]  /*1f90*/  FMUL.FTZ R0, R32, 0.5 ;  /* 0x3f00000020007820 */ /* 0x000fc60000410000 */
[----:B------:R-:W-:-:S04]  /*1fa0*/  FFMA R11, -R46, R46, R33 ;  /* 0x0000002e2e0b7223 */ /* 0x000fc80000000121 */
[----:B------:R-:W-:-:S07]  /*1fb0*/  FFMA R46, R11, R0, R46 ;  /* 0x000000000b2e7223 */ /* 0x000fce000000002e */
.L_x_222:
[----:B------:R-:W-:Y:S05]  /*1fc0*/  BSYNC.RECONVERGENT B4 ;  /* 0x0000000000047941 */ /* 0x000fea0003800200 */
.L_x_220:
        /* <DEDUP_REMOVED lines=14> */
.L_x_224:
[----:B------:R-:W-:Y:S01]  /*20b0*/  FMUL.FTZ R46, R5, R0 ;  /* 0x00000000052e7220 */ /* 0x000fe20000410000 */
[----:B------:R-:W-:-:S03]  /*20c0*/  FMUL.FTZ R0, R0, 0.5 ;  /* 0x3f00000000007820 */ /* 0x000fc60000410000 */
[----:B------:R-:W-:-:S04]  /*20d0*/  FFMA R5, -R46, R46, R5 ;  /* 0x0000002e2e057223 */ /* 0x000fc80000000105 */
[----:B------:R-:W-:-:S07]  /*20e0*/  FFMA R46, R5, R0, R46 ;  /* 0x00000000052e7223 */ /* 0x000fce000000002e */
.L_x_225:
[----:B------:R-:W-:Y:S05]  /*20f0*/  BSYNC.RECONVERGENT B4 ;  /* 0x0000000000047941 */ /* 0x000fea0003800200 */
.L_x_223:
[----:B------:R-:W-:-:S04]  /*2100*/  FADD R46, R13, R46 ;  /* 0x0000002e0d2e7221 */ /* 0x000fc80000000000 */
[----:B------:R-:W-:Y:S02]  /*2110*/  FADD R46, R9, -R46 ;  /* 0x8000002e092e7221 */ /* 0x000fe40000000000 */
[----:B------:R-:W0:Y:S02]  /*2120*/  LDC.64 R8, c[0x0][0x380] ;  /* 0x0000e000ff087b82 */ /* 0x000e240000000a00 */
[----:B------:R-:W-:-:S06]  /*2130*/  FMUL R10, R46, 100 ;  /* 0x42c800002e0a7820 */ /* 0x000fcc0000400000 */
[----:B------:R-:W1:Y:S02]  /*2140*/  F2I.S64.TRUNC R10, R10 ;  /* 0x0000000a000a7311 */ /* 0x000e64000020d900 */
[----:B-1----:R-:W-:Y:S01]  /*2150*/  ISETP.GE.U32.AND P0, PT, R10, R40, PT ;  /* 0x000000280a00720c */ /* 0x002fe20003f06070 */
[----:B0-----:R-:W-:-:S03]  /*2160*/  IMAD.WIDE R8, R6, 0x4, R8 ;  /* 0x0000000406087825 */ /* 0x001fc600078e0208 */
[----:B------:R-:W-:-:S04]  /*2170*/  ISETP.GE.AND.EX P0, PT, R11, R41, PT, P0 ;  /* 0x000000290b00720c */ /* 0x000fc80003f06300 */
[----:B------:R-:W-:Y:S02]  /*2180*/  SEL R7, R4, R7, !P0 ;  /* 0x0000000704077207 */ /* 0x000fe40004000000 */
[----:B------:R0:W5:Y:S01]  /*2190*/  LDG.E R4, desc[UR6][R8.64] ;  /* 0x0000000608047981 */ /* 0x000162000c1e1900 */
[----:B------:R-:W-:Y:S01]  /*21a0*/  FADD R5, R18, -R31 ;  /* 0x8000001f12057221 */ /* 0x000fe20000000000 */
[----:B------:R-:W-:Y:S01]  /*21b0*/  FADD R0, R19, -R12 ;  /* 0x8000000c13007221 */ /* 0x000fe20000000000 */
        /* <DEDUP_REMOVED lines=13> */
[----:B-----5:R-:W-:Y:S05]  /*2290*/  CALL.REL.NOINC `($__internal_4_$__cuda_sm20_sqrt_rn_f32_slowpath) ;  /* 0x0000000c00687944 */ /* 0x020fea0003c00000 */
[----:B------:R-:W-:Y:S05]  /*22a0*/  BRA `(.L_x_228) ;  /* 0x0000000000107947 */ /* 0x000fea0003800000 */
.L_x_227:
[----:B------:R-:W-:Y:S01]  /*22b0*/  FMUL.FTZ R46, R5, R30 ;  /* 0x0000001e052e7220 */ /* 0x000fe20000410000 */
[----:B------:R-:W-:-:S03]  /*22c0*/  FMUL.FTZ R0, R30, 0.5 ;  /* 0x3f0000001e007820 */ /* 0x000fc60000410000 */
[----:B------:R-:W-:-:S04]  /*22d0*/  FFMA R5, -R46, R46, R5 ;  /* 0x0000002e2e057223 */ /* 0x000fc80000000105 */
[----:B------:R-:W-:-:S07]  /*22e0*/  FFMA R46, R5, R0, R46 ;  /* 0x00000000052e7223 */ /* 0x000fce000000002e */
.L_x_228:
[----:B------:R-:W-:Y:S05]  /*22f0*/  BSYNC.RECONVERGENT B4 ;  /* 0x0000000000047941 */ /* 0x000fea0003800200 */
.L_x_226:
[----:B------:R-:W0:Y:S08]  /*2300*/  LDC.64 R8, c[0x0][0x3a8] ;  /* 0x0000ea00ff087b82 */ /* 0x000e300000000a00 */
[----:B------:R-:W1:Y:S01]  /*2310*/  LDC.64 R10, c[0x0][0x3a0] ;  /* 0x0000e800ff0a7b82 */ /* 0x000e620000000a00 */
[----:B0----5:R-:W-:-:S06]  /*2320*/  IMAD.WIDE R8, R4, 0x4, R8 ;  /* 0x0000000404087825 */ /* 0x021fcc00078e0208 */
        /* <DEDUP_REMOVED lines=17> */
.L_x_230:
[----:B-1----:R-:W-:Y:S01]  /*2440*/  FMUL.FTZ R46, R33, R30 ;  /* 0x0000001e212e7220 */ /* 0x002fe20000410000 */
[----:B------:R-:W-:-:S03]  /*2450*/  FMUL.FTZ R0, R30, 0.5 ;  /* 0x3f0000001e007820 */ /* 0x000fc60000410000 */
[----:B------:R-:W-:-:S04]  /*2460*/  FFMA R9, -R46, R46, R33 ;  /* 0x0000002e2e097223 */ /* 0x000fc80000000121 */
[----:B------:R-:W-:-:S07]  /*2470*/  FFMA R46, R9, R0, R46 ;  /* 0x00000000092e7223 */ /* 0x000fce000000002e */
.L_x_231:
[----:B------:R-:W-:Y:S05]  /*2480*/  BSYNC.RECONVERGENT B4 ;  /* 0x0000000000047941 */ /* 0x000fea0003800200 */
.L_x_229:
[----:B------:R-:W-:Y:S01]  /*2490*/  FADD R8, R31, -R8 ;  /* 0x800000081f087221 */ /* 0x000fe20000000000 */
[----:B------:R-:W-:Y:S01]  /*24a0*/  FADD R10, R12, -R10 ;  /* 0x8000000a0c0a7221 */ /* 0x000fe20000000000 */
[----:B------:R-:W-:Y:S02]  /*24b0*/  BSSY.RECONVERGENT B4, `(.L_x_232) ;  /* 0x0000010000047945 */ /* 0x000fe40003800200 */
        /* <DEDUP_REMOVED lines=11> */
.L_x_233:
[----:B------:R-:W-:Y:S01]  /*2570*/  FMUL.FTZ R46, R11, R0 ;  /* 0x000000000b2e7220 */ /* 0x000fe20000410000 */
[----:B------:R-:W-:-:S03]  /*2580*/  FMUL.FTZ R0, R0, 0.5 ;  /* 0x3f00000000007820 */ /* 0x000fc60000410000 */
[----:B------:R-:W-:-:S04]  /*2590*/  FFMA R5, -R46, R46, R11 ;  /* 0x0000002e2e057223 */ /* 0x000fc8000000010b */
[----:B------:R-:W-:-:S07]  /*25a0*/  FFMA R46, R5, R0, R46 ;  /* 0x00000000052e7223 */ /* 0x000fce000000002e */
.L_x_234:
[----:B------:R-:W-:Y:S05]  /*25b0*/  BSYNC.RECONVERGENT B4 ;  /* 0x0000000000047941 */ /* 0x000fea0003800200 */
.L_x_232:
        /* <DEDUP_REMOVED lines=14> */
.L_x_216:
[----:B------:R-:W-:Y:S05]  /*26a0*/  BSYNC.RECONVERGENT B3 ;  /* 0x0000000000037941 */ /* 0x000fea0003800200 */
.L_x_215:
[----:B------:R-:W-:-:S04]  /*26b0*/  LOP3.LUT R14, R14, 0x1, RZ, 0xc0, !PT ;  /* 0x000000010e0e7812 */ /* 0x000fc800078ec0ff */
[----:B------:R-:W-:-:S13]  /*26c0*/  ISETP.NE.U32.AND P0, PT, R14, 0x1, PT ;  /* 0x000000010e00780c */ /* 0x000fda0003f05070 */
[----:B------:R-:W-:Y:S05]  /*26d0*/  @P0 BRA `(.L_x_166) ;  /* 0x0000000400500947 */ /* 0x000fea0003800000 */
[----:B------:R-:W0:Y:S08]  /*26e0*/  LDC.64 R8, c[0x0][0x3a8] ;  /* 0x0000ea00ff087b82 */ /* 0x000e300000000a00 */
[----:B------:R-:W1:Y:S08]  /*26f0*/  LDC.64 R10, c[0x0][0x3a0] ;  /* 0x0000e800ff0a7b82 */ /* 0x000e700000000a00 */
[----:B------:R-:W2:Y:S01]  /*2700*/  LDC.64 R30, c[0x0][0x380] ;  /* 0x0000e000ff1e7b82 */ /* 0x000ea20000000a00 */
[----:B0-----:R-:W-:-:S06]  /*2710*/  IMAD.WIDE R8, R4, 0x4, R8 ;  /* 0x0000000404087825 */ /* 0x001fcc00078e0208 */
[----:B------:R-:W3:Y:S01]  /*2720*/  LDG.E R9, desc[UR6][R8.64] ;  /* 0x0000000608097981 */ /* 0x000ee2000c1e1900 */
[----:B-1----:R-:W-:-:S05]  /*2730*/  IMAD.WIDE R10, R4, 0x4, R10 ;  /* 0x00000004040a7825 */ /* 0x002fca00078e020a */
[----:B------:R-:W4:Y:S01]  /*2740*/  LDG.E R6, desc[UR6][R10.64] ;  /* 0x000000060a067981 */ /* 0x000f22000c1e1900 */
[----:B--2---:R-:W-:-:S06]  /*2750*/  IMAD.WIDE R30, R4, 0x4, R30 ;  /* 0x00000004041e7825 */ /* 0x004fcc00078e021e */
[----:B------:R0:W5:Y:S01]  /*2760*/  LDG.E R31, desc[UR6][R30.64] ;  /* 0x000000061e1f7981 */ /* 0x000162000c1e1900 */
[----:B------:R-:W-:Y:S01]  /*2770*/  BSSY.RECONVERGENT B3, `(.L_x_235) ;  /* 0x0000011000037945 */ /* 0x000fe20003800200 */
[----:B---3--:R-:W-:-:S04]  /*2780*/  FADD R18, R18, -R9 ;  /* 0x8000000912127221 */ /* 0x008fc80000000000 */
[----:B------:R-:W-:Y:S01]  /*2790*/  FMUL R18, R18, R18 ;  /* 0x0000001212127220 */ /* 0x000fe20000400000 */
[----:B----4-:R-:W-:-:S04]  /*27a0*/  FADD R19, R19, -R6 ;  /* 0x8000000613137221 */ /* 0x010fc80000000000 */
[----:B------:R-:W-:-:S05]  /*27b0*/  FFMA R5, R19, R19, R18 ;  /* 0x0000001313057223 */ /* 0x000fca0000000012 */
[----:B------:R-:W-:Y:S01]  /*27c0*/  IADD3 R0, PT, PT, R5, -0xd000000, RZ ;  /* 0xf300000005007810 */ /* 0x000fe20007ffe0ff */
[----:B------:R0:W1:Y:S03]  /*27d0*/  MUFU.RSQ R12, R5 ;  /* 0x00000005000c7308 */ /* 0x0000660000001400 */
[----:B------:R-:W-:-:S13]  /*27e0*/  ISETP.GT.U32.AND P0, PT, R0, 0x727fffff, PT ;  /* 0x727fffff0000780c */ /* 0x000fda0003f04070 */
[----:B0-----:R-:W-:Y:S05]  /*27f0*/  @!P0 BRA `(.L_x_236) ;  /* 0x0000000000108947 */ /* 0x001fea0003800000 */
[----:B------:R-:W-:Y:S02]  /*2800*/  MOV R0, R5 ;  /* 0x0000000500007202 */ /* 0x000fe40000000f00 */
[----:B------:R-:W-:-:S07]  /*2810*/  MOV R32, 0x2830 ;  /* 0x0000283000207802 */ /* 0x000fce0000000f00 */
[----:B-1---5:R-:W-:Y:S05]  /*2820*/  CALL.REL.NOINC `($__internal_4_$__cuda_sm20_sqrt_rn_f32_slowpath) ;  /* 0x0000000800047944 */ /* 0x022fea0003c00000 */
[----:B------:R-:W-:Y:S05]  /*2830*/  BRA `(.L_x_237) ;  /* 0x0000000000107947 */ /* 0x000fea0003800000 */
.L_x_236:
[----:B-1----:R-:W-:Y:S01]  /*2840*/  FMUL.FTZ R46, R5, R12 ;  /* 0x0000000c052e7220 */ /* 0x002fe20000410000 */
[----:B------:R-:W-:-:S03]  /*2850*/  FMUL.FTZ R0, R12, 0.5 ;  /* 0x3f0000000c007820 */ /* 0x000fc60000410000 */
[----:B------:R-:W-:-:S04]  /*2860*/  FFMA R5, -R46, R46, R5 ;  /* 0x0000002e2e057223 */ /* 0x000fc80000000105 */
[----:B------:R-:W-:-:S07]  /*2870*/  FFMA R46, R5, R0, R46 ;  /* 0x00000000052e7223 */ /* 0x000fce000000002e */
.L_x_237:
[----:B------:R-:W-:Y:S05]  /*2880*/  BSYNC.RECONVERGENT B3 ;  /* 0x0000000000037941 */ /* 0x000fea0003800200 */
.L_x_235:
[----:B------:R-:W0:Y:S08]  /*2890*/  LDC.64 R10, c[0x0][0x3a8] ;  /* 0x0000ea00ff0a7b82 */ /* 0x000e300000000a00 */
[----:B------:R-:W1:Y:S01]  /*28a0*/  LDC.64 R18, c[0x0][0x3a0] ;  /* 0x0000e800ff127b82 */ /* 0x000e620000000a00 */
[----:B0----5:R-:W-:-:S06]  /*28b0*/  IMAD.WIDE R10, R31, 0x4, R10 ;  /* 0x000000041f0a7825 */ /* 0x021fcc00078e020a */
[----:B------:R-:W2:Y:S01]  /*28c0*/  LDG.E R10, desc[UR6][R10.64] ;  /* 0x000000060a0a7981 */ /* 0x000ea2000c1e1900 */
[----:B-1----:R-:W-:-:S06]  /*28d0*/  IMAD.WIDE R18, R31, 0x4, R18 ;  /* 0x000000041f127825 */ /* 0x002fcc00078e0212 */
[----:B------:R-:W3:Y:S01]  /*28e0*/  LDG.E R18, desc[UR6][R18.64] ;  /* 0x0000000612127981 */ /* 0x000ee2000c1e1900 */
[----:B------:R-:W-:Y:S01]  /*28f0*/  BSSY.RECONVERGENT B3, `(.L_x_238) ;  /* 0x0000012000037945 */ /* 0x000fe20003800200 */
[----:B------:R-:W-:Y:S01]  /*2900*/  FADD R17, R46, R17 ;  /* 0x000000112e117221 */ /* 0x000fe20000000000 */
[----:B--2---:R-:W-:-:S04]  /*2910*/  FADD R16, R16, -R10 ;  /* 0x8000000a10107221 */ /* 0x004fc80000000000 */
[----:B------:R-:W-:Y:S01]  /*2920*/  FMUL R16, R16, R16 ;  /* 0x0000001010107220 */ /* 0x000fe20000400000 */
[----:B---3--:R-:W-:-:S04]  /*2930*/  FADD R15, R15, -R18 ;  /* 0x800000120f0f7221 */ /* 0x008fc80000000000 */
[----:B------:R-:W-:-:S05]  /*2940*/  FFMA R5, R15, R15, R16 ;  /* 0x0000000f0f057223 */ /* 0x000fca0000000010 */
[----:B------:R-:W-:Y:S01]  /*2950*/  IADD3 R0, PT, PT, R5, -0xd000000, RZ ;  /* 0xf300000005007810 */ /* 0x000fe20007ffe0ff */
[----:B------:R0:W1:Y:S03]  /*2960*/  MUFU.RSQ R8, R5 ;  /* 0x0000000500087308 */ /* 0x0000660000001400 */
[----:B------:R-:W-:-:S13]  /*2970*/  ISETP.GT.U32.AND P0, PT, R0, 0x727fffff, PT ;  /* 0x727fffff0000780c */ /* 0x000fda0003f04070 */
[----:B0-----:R-:W-:Y:S05]  /*2980*/  @!P0 BRA `(.L_x_239) ;  /* 0x0000000000108947 */ /* 0x001fea0003800000 */
[----:B------:R-:W-:Y:S02]  /*2990*/  MOV R0, R5 ;  /* 0x0000000500007202 */ /* 0x000fe40000000f00 */
[----:B------:R-:W-:-:S07]  /*29a0*/  MOV R32, 0x29c0 ;  /* 0x000029c000207802 */ /* 0x000fce0000000f00 */
[----:B-1----:R-:W-:Y:S05]  /*29b0*/  CALL.REL.NOINC `($__internal_4_$__cuda_sm20_sqrt_rn_f32_slowpath) ;  /* 0x0000000400a07944 */ /* 0x002fea0003c00000 */
[----:B------:R-:W-:Y:S05]  /*29c0*/  BRA `(.L_x_240) ;  /* 0x0000000000107947 */ /* 0x000fea0003800000 */
.L_x_239:
[----:B-1----:R-:W-:Y:S01]  /*29d0*/  FMUL.FTZ R46, R5, R8 ;  /* 0x00000008052e7220 */ /* 0x002fe20000410000 */
[----:B------:R-:W-:-:S03]  /*29e0*/  FMUL.FTZ R0, R8, 0.5 ;  /* 0x3f00000008007820 */ /* 0x000fc60000410000 */
[----:B------:R-:W-:-:S04]  /*29f0*/  FFMA R5, -R46, R46, R5 ;  /* 0x0000002e2e057223 */ /* 0x000fc80000000105 */
[----:B------:R-:W-:-:S07]  /*2a00*/  FFMA R46, R5, R0, R46 ;  /* 0x00000000052e7223 */ /* 0x000fce000000002e */
.L_x_240:
[----:B------:R-:W-:Y:S05]  /*2a10*/  BSYNC.RECONVERGENT B3 ;  /* 0x0000000000037941 */ /* 0x000fea0003800200 */
.L_x_238:
        /* <DEDUP_REMOVED lines=14> */
.L_x_242:
[----:B------:R-:W-:Y:S01]  /*2b00*/  FMUL.FTZ R46, R9, R0 ;  /* 0x00000000092e7220 */ /* 0x000fe20000410000 */
[----:B------:R-:W-:-:S03]  /*2b10*/  FMUL.FTZ R0, R0, 0.5 ;  /* 0x3f00000000007820 */ /* 0x000fc60000410000 */
[----:B------:R-:W-:-:S04]  /*2b20*/  FFMA R5, -R46, R46, R9 ;  /* 0x0000002e2e057223 */ /* 0x000fc80000000109 */
[----:B------:R-:W-:-:S07]  /*2b30*/  FFMA R46, R5, R0, R46 ;  /* 0x00000000052e7223 */ /* 0x000fce000000002e */
.L_x_243:
[----:B------:R-:W-:Y:S05]  /*2b40*/  BSYNC.RECONVERGENT B3 ;  /* 0x0000000000037941 */ /* 0x000fea0003800200 */
.L_x_241:
        /* <DEDUP_REMOVED lines=13> */
.L_x_166:
[----:B------:R-:W-:Y:S05]  /*2c20*/  BSYNC.RECONVERGENT B0 ;  /* 0x0000000000007941 */ /* 0x000fea0003800200 */
.L_x_165:
[----:B------:R-:W-:Y:S02]  /*2c30*/  IADD3 R0, PT, PT, R21, 0x1, RZ ;  /* 0x0000000115007810 */ /* 0x000fe40007ffe0ff */
[----:B------:R-:W-:Y:S02]  /*2c40*/  IADD3 R5, PT, PT, R42, -0x1, RZ ;  /* 0xffffffff2a057810 */ /* 0x000fe40007ffe0ff */
[----:B------:R-:W-:Y:S02]  /*2c50*/  IADD3 R35, PT, PT, R35, 0x1, RZ ;  /* 0x0000000123237810 */ /* 0x000fe40007ffe0ff */
[----:B------:R-:W-:-:S13]  /*2c60*/  ISETP.GE.AND P0, PT, R0, R5, PT ;  /* 0x000000050000720c */ /* 0x000fda0003f06270 */
[----:B------:R-:W-:Y:S05]  /*2c70*/  @!P0 BRA `(.L_x_244) ;  /* 0xffffffd400908947 */ /* 0x000fea000383ffff */
.L_x_164:
[----:B------:R-:W-:Y:S05]  /*2c80*/  BSYNC.RECONVERGENT B1 ;  /* 0x0000000000017941 */ /* 0x000fea0003800200 */
.L_x_163:
[----:B------:R-:W-:Y:S02]  /*2c90*/  IADD3 R5, PT, PT, R42, -0x3, RZ ;  /* 0xfffffffd2a057810 */ /* 0x000fe40007ffe0ff */
[----:B-----5:R-:W-:Y:S02]  /*2ca0*/  MOV R39, R37 ;  /* 0x0000002500277202 */ /* 0x020fe40000000f00 */
[----:B------:R-:W-:Y:S02]  /*2cb0*/  ISETP.NE.AND P0, PT, R38, R5, PT ;  /* 0x000000052600720c */ /* 0x000fe40003f05270 */
[----:B------:R-:W-:-:S11]  /*2cc0*/  MOV R38, R36 ;  /* 0x0000002400267202 */ /* 0x000fd60000000f00 */
[----:B------:R-:W-:Y:S05]  /*2cd0*/  @P0 BRA `(.L_x_245) ;  /* 0xffffffd400340947 */ /* 0x000fea000383ffff */
.L_x_162:
[----:B------:R-:W-:Y:S05]  /*2ce0*/  BSYNC.RECONVERGENT B2 ;  /* 0x0000000000027941 */ /* 0x000fea0003800200 */
.L_x_161:
[----:B------:R-:W-:-:S04]  /*2cf0*/  ISETP.GT.U32.AND P0, PT, R40, -0x1, PT ;  /* 0xffffffff2800780c */ /* 0x000fc80003f04070 */
[----:B------:R-:W-:-:S13]  /*2d00*/  ISETP.GT.AND.EX P0, PT, R41, -0x1, PT, P0 ;  /* 0xffffffff2900780c */ /* 0x000fda0003f04300 */
[----:B------:R-:W-:Y:S05]  /*2d10*/  @P0 EXIT ;  /* 0x000000000000094d */ /* 0x000fea0003800000 */
[----:B------:R-:W0:Y:S02]  /*2d20*/  LDC.64 R14, c[0x0][0x380] ;  /* 0x0000e000ff0e7b82 */ /* 0x000e240000000a00 */
[----:B0-----:R-:W-:-:S05]  /*2d30*/  IMAD.WIDE R10, R3, 0x4, R14 ;  /* 0x00000004030a7825 */ /* 0x001fca00078e020e */
[----:B------:R-:W2:Y:S01]  /*2d40*/  LDG.E R0, desc[UR6][R10.64] ;  /* 0x000000060a007981 */ /* 0x000ea2000c1e1900 */
[----:B------:R-:W-:-:S04]  /*2d50*/  IMAD.WIDE R8, R2, 0x4, R14 ;  /* 0x0000000402087825 */ /* 0x000fc800078e020e */
[----:B------:R-:W-:Y:S01]  /*2d60*/  IMAD.WIDE R12, R7, 0x4, R14 ;  /* 0x00000004070c7825 */ /* 0x000fe200078e020e */
[----:B------:R0:W5:Y:S04]  /*2d70*/  LDG.E R5, desc[UR6][R8.64] ;  /* 0x0000000608057981 */ /* 0x000168000c1e1900 */
[----:B------:R0:W5:Y:S01]  /*2d80*/  LDG.E R19, desc[UR6][R12.64] ;  /* 0x000000060c137981 */ /* 0x000162000c1e1900 */
[----:B------:R-:W-:Y:S01]  /*2d90*/  BSSY.RECONVERGENT B0, `(.L_x_246) ;  /* 0x000000e000007945 */ /* 0x000fe20003800200 */
[----:B--2---:R-:W-:-:S13]  /*2da0*/  ISETP.NE.AND P0, PT, R0, R7, PT ;  /* 0x000000070000720c */ /* 0x004fda0003f05270 */
[----:B0-----:R-:W-:Y:S05]  /*2db0*/  @!P0 BRA `(.L_x_247) ;  /* 0x00000000002c8947 */ /* 0x001fea0003800000 */
[----:B------:R-:W-:Y:S01]  /*2dc0*/  BSSY.RECONVERGENT B1, `(.L_x_248) ;  /* 0x0000009000017945 */ /* 0x000fe20003800200 */
[----:B-----5:R-:W-:-:S07]  /*2dd0*/  MOV R17, R5 ;  /* 0x0000000500117202 */ /* 0x020fce0000000f00 */
.L_x_249:
[----:B------:R-:W-:Y:S01]  /*2de0*/  IMAD.WIDE R4, R0, 0x4, R14 ;  /* 0x0000000400047825 */ /* 0x000fe200078e020e */
[----:B------:R-:W-:-:S04]  /*2df0*/  MOV R6, R0 ;  /* 0x0000000000067202 */ /* 0x000fc80000000f00 */
[----:B------:R-:W2:Y:S04]  /*2e00*/  LDG.E R0, desc[UR6][R4.64] ;  /* 0x0000000604007981 */ /* 0x000ea8000c1e1900 */
[----:B------:R0:W-:Y:S02]  /*2e10*/  STG.E desc[UR6][R4.64], R17 ;  /* 0x0000001104007986 */ /* 0x0001e4000c101906 */
[----:B0-----:R-:W-:Y:S02]  /*2e20*/  MOV R17, R6 ;  /* 0x0000000600117202 */ /* 0x001fe40000000f00 */
[----:B--2---:R-:W-:-:S13]  /*2e30*/  ISETP.NE.AND P0, PT, R0, R7, PT ;  /* 0x000000070000720c */ /* 0x004fda0003f05270 */
[----:B------:R-:W-:Y:S05]  /*2e40*/  @P0 BRA `(.L_x_249) ;  /* 0xfffffffc00e40947 */ /* 0x000fea000383ffff */
[----:B------:R-:W-:Y:S05]  /*2e50*/  BSYNC.RECONVERGENT B1 ;  /* 0x0000000000017941 */ /* 0x000fea0003800200 */
.L_x_248:
[----:B------:R-:W-:-:S07]  /*2e60*/  MOV R5, R6 ;  /* 0x0000000600057202 */ /* 0x000fce0000000f00 */
.L_x_247:
[----:B------:R-:W-:Y:S05]  /*2e70*/  BSYNC.RECONVERGENT B0 ;  /* 0x0000000000007941 */ /* 0x000fea0003800200 */
.L_x_246:
[----:B------:R-:W0:Y:S01]  /*2e80*/  I2F.S64 R0, R40 ;  /* 0x0000002800007312 */ /* 0x000e220000301400 */
[----:B------:R-:W-:Y:S01]  /*2e90*/  HFMA2 R15, -RZ, RZ, 1.0341796875, -112.625 ;  /* 0x3c23d70aff0f7431 */ /* 0x000fe200000001ff */
[----:B-----5:R1:W-:Y:S01]  /*2ea0*/  STG.E desc[UR6][R12.64], R5 ;  /* 0x000000050c007986 */ /* 0x0203e2000c101906 */
[----:B------:R-:W-:Y:S01]  /*2eb0*/  MOV R4, 0x42c80000 ;  /* 0x42c8000000047802 */ /* 0x000fe20000000f00 */
[----:B------:R-:W-:Y:S02]  /*2ec0*/  BSSY.RECONVERGENT B0, `(.L_x_250) ;  /* 0x000000c000007945 */ /* 0x000fe40003800200 */
[----:B------:R1:W-:Y:S04]  /*2ed0*/  STG.E desc[UR6][R8.64], R7 ;  /* 0x0000000708007986 */ /* 0x0003e8000c101906 */
[----:B------:R1:W-:Y:S01]  /*2ee0*/  STG.E desc[UR6][R10.64], R19 ;  /* 0x000000130a007986 */ /* 0x0003e2000c101906 */
[----:B------:R-:W-:Y:S01]  /*2ef0*/  FFMA R4, R15, -R4, 1 ;  /* 0x3f8000000f047423 */ /* 0x000fe20000000804 */
[----:B0-----:R-:W0:Y:S03]  /*2f00*/  FCHK P0, R0, 100 ;  /* 0x42c8000000007902 */ /* 0x001e260000000000 */
[----:B------:R-:W-:-:S04]  /*2f10*/  FFMA R15, R4, R15, 0.0099999997764825820923 ;  /* 0x3c23d70a040f7423 */ /* 0x000fc8000000000f */
[----:B------:R-:W-:-:S04]  /*2f20*/  FFMA R4, R0, R15, RZ ;  /* 0x0000000f00047223 */ /* 0x000fc800000000ff */
[----:B------:R-:W-:-:S04]  /*2f30*/  FFMA R6, R4, -100, R0 ;  /* 0xc2c8000004067823 */ /* 0x000fc80000000000 */
[----:B------:R-:W-:Y:S01]  /*2f40*/  FFMA R6, R15, R6, R4 ;  /* 0x000000060f067223 */ /* 0x000fe20000000004 */
[----:B01----:R-:W-:Y:S06]  /*2f50*/  @!P0 BRA `(.L_x_251) ;  /* 0x0000000000088947 */ /* 0x003fec0003800000 */
[----:B------:R-:W-:-:S07]  /*2f60*/  MOV R10, 0x2f80 ;  /* 0x00002f80000a7802 */ /* 0x000fce0000000f00 */
[----:B------:R-:W-:Y:S05]  /*2f70*/  CALL.REL.NOINC `($__internal_5_$__cuda_sm3x_div_rn_noftz_f32_slowpath) ;  /* 0x0000000000847944 */ /* 0x000fea0003c00000 */
.L_x_251:
[----:B------:R-:W-:Y:S05]  /*2f80*/  BSYNC.RECONVERGENT B0 ;  /* 0x0000000000007941 */ /* 0x000fea0003800200 */
.L_x_250:
[----:B------:R-:W0:Y:S01]  /*2f90*/  S2R R0, SR_TID.X ;  /* 0x0000000000007919 */ /* 0x000e220000002100 */
[----:B------:R-:W0:Y:S08]  /*2fa0*/  S2UR UR4, SR_CTAID.X ;  /* 0x00000000000479c3 */ /* 0x000e300000002500 */
[----:B------:R-:W0:Y:S08]  /*2fb0*/  LDC R9, c[0x0][0x360] ;  /* 0x0000d800ff097b82 */ /* 0x000e300000000800 */
[----:B------:R-:W1:Y:S01]  /*2fc0*/  LDC.64 R4, c[0x0][0x398] ;  /* 0x0000e600ff047b82 */ /* 0x000e620000000a00 */
[----:B0-----:R-:W-:-:S04]  /*2fd0*/  IMAD R9, R9, UR4, R0 ;  /* 0x0000000409097c24 */ /* 0x001fc8000f8e0200 */
[----:B-1----:R-:W-:-:S05]  /*2fe0*/  IMAD.WIDE R4, R9, 0x4, R4 ;  /* 0x0000000409047825 */ /* 0x002fca00078e0204 */
[----:B------:R-:W2:Y:S02]  /*2ff0*/  LDG.E R9, desc[UR6][R4.64] ;  /* 0x0000000604097981 */ /* 0x000ea4000c1e1900 */
[----:B--2---:R-:W-:-:S05]  /*3000*/  FADD R9, R9, R6 ;  /* 0x0000000609097221 */ /* 0x004fca0000000000 */
[----:B------:R0:W-:Y:S04]  /*3010*/  STG.E desc[UR6][R4.64], R9 ;  /* 0x0000000904007986 */ /* 0x0001e8000c101906 */
[----:B------:R0:W5:Y:S01]  /*3020*/  LDG.E R42, desc[UR6][R22.64] ;  /* 0x00000006162a7981 */ /* 0x000162000c1e1900 */
[----:B------:R-:W-:Y:S05]  /*3030*/  BRA `(.L_x_252) ;  /* 0xffffffd000287947 */ /* 0x000fea000383ffff */
        .weak           $__internal_4_$__cuda_sm20_sqrt_rn_f32_slowpath
        .type           $__internal_4_$__cuda_sm20_sqrt_rn_f32_slowpath,@function
        .size           $__internal_4_$__cuda_sm20_sqrt_rn_f32_slowpath,($__internal_5_$__cuda_sm3x_div_rn_noftz_f32_slowpath - $__internal_4_$__cuda_sm20_sqrt_rn_f32_slowpath)
$__internal_4_$__cuda_sm20_sqrt_rn_f32_slowpath:
        /* <DEDUP_REMOVED lines=12> */
[----:B0-----:R-:W-:-:S04]  /*3100*/  @P1 FMUL.FTZ R33, R48, R46 ;  /* 0x0000002e30211220 */ /* 0x001fc80000410000 */
[----:B------:R-:W-:-:S04]  /*3110*/  @P1 FADD.FTZ R47, -R33, -RZ ;  /* 0x800000ff212f1221 */ /* 0x000fc80000010100 */
[----:B------:R-:W-:Y:S01]  /*3120*/  @P1 FFMA R50, R33, R47, R48 ;  /* 0x0000002f21321223 */ /* 0x000fe20000000030 */
[----:B------:R-:W-:Y:S01]  /*3130*/  @P1 FMUL.FTZ R47, R46, 0.5 ;  /* 0x3f0000002e2f1820 */ /* 0x000fe20000410000 */
[----:B------:R-:W-:-:S03]  /*3140*/  @!P1 MOV R46, R0 ;  /* 0x00000000002e9202 */ /* 0x000fc60000000f00 */
[----:B------:R-:W-:-:S04]  /*3150*/  @P1 FFMA R47, R50, R47, R33 ;  /* 0x0000002f322f1223 */ /* 0x000fc80000000021 */
[----:B------:R-:W-:-:S07]  /*3160*/  @P1 FMUL.FTZ R46, R47, 2.3283064365386962891e-10 ;  /* 0x2f8000002f2e1820 */ /* 0x000fce0000410000 */
.L_x_253:
[----:B------:R-:W-:-:S04]  /*3170*/  HFMA2 R33, -RZ, RZ, 0, 0 ;  /* 0x00000000ff217431 */ /* 0x000fc800000001ff */
[----:B------:R-:W-:Y:S05]  /*3180*/  RET.REL.NODEC R32 `(_Z16three_opt_kernelPiS_S_PfS0_S0_i) ;  /* 0xffffffcc209c7950 */ /* 0x000fea0003c3ffff */
        .weak           $__internal_5_$__cuda_sm3x_div_rn_noftz_f32_slowpath
        .type           $__internal_5_$__cuda_sm3x_div_rn_noftz_f32_slowpath,@function
        .size           $__internal_5_$__cuda_sm3x_div_rn_noftz_f32_slowpath,(.L_x_386 - $__internal_5_$__cuda_sm3x_div_rn_noftz_f32_slowpath)
$__internal_5_$__cuda_sm3x_div_rn_noftz_f32_slowpath:
        /* <DEDUP_REMOVED lines=28> */
.L_x_256:
[----:B------:R-:W-:Y:S05]  /*3350*/  BSYNC.RELIABLE B2 ;  /* 0x0000000000027941 */ /* 0x000fea0003800100 */
.L_x_255:
        /* <DEDUP_REMOVED lines=50> */
.L_x_263:
[----:B------:R-:W-:-:S04]  /*3680*/  LOP3.LUT R4, R4, 0x80000000, RZ, 0xc0, !PT ;  /* 0x8000000004047812 */ /* 0x000fc800078ec0ff */
[----:B------:R-:W-:Y:S01]  /*3690*/  LOP3.LUT R4, R4, 0x7f800000, RZ, 0xfc, !PT ;  /* 0x7f80000004047812 */ /* 0x000fe200078efcff */
[----:B------:R-:W-:Y:S06]  /*36a0*/  BRA `(.L_x_264) ;  /* 0x0000000000047947 */ /* 0x000fec0003800000 */
.L_x_262:
[----:B------:R-:W-:-:S07]  /*36b0*/  LEA R4, R5, R4, 0x17 ;  /* 0x0000000405047211 */ /* 0x000fce00078eb8ff */
.L_x_264:
[----:B------:R-:W-:Y:S05]  /*36c0*/  BSYNC.RECONVERGENT B2 ;  /* 0x0000000000027941 */ /* 0x000fea0003800200 */
.L_x_261:
[----:B------:R-:W-:Y:S05]  /*36d0*/  BRA `(.L_x_265) ;  /* 0x0000000000207947 */ /* 0x000fea0003800000 */
.L_x_260:
[----:B------:R-:W-:-:S04]  /*36e0*/  LOP3.LUT R4, R5, 0x80000000, R4, 0x48, !PT ;  /* 0x8000000005047812 */ /* 0x000fc800078e4804 */
[----:B------:R-:W-:Y:S01]  /*36f0*/  LOP3.LUT R4, R4, 0x7f800000, RZ, 0xfc, !PT ;  /* 0x7f80000004047812 */ /* 0x000fe200078efcff */
[----:B------:R-:W-:Y:S06]  /*3700*/  BRA `(.L_x_265) ;  /* 0x0000000000147947 */ /* 0x000fec0003800000 */
.L_x_259:
[----:B------:R-:W-:Y:S01]  /*3710*/  LOP3.LUT R4, R5, 0x80000000, R4, 0x48, !PT ;  /* 0x8000000005047812 */ /* 0x000fe200078e4804 */
[----:B------:R-:W-:Y:S06]  /*3720*/  BRA `(.L_x_265) ;  /* 0x00000000000c7947 */ /* 0x000fec0003800000 */
.L_x_258:
[----:B------:R-:W0:Y:S01]  /*3730*/  MUFU.RSQ R4, -QNAN ;  /* 0xffc0000000047908 */ /* 0x000e220000001400 */
[----:B------:R-:W-:Y:S05]  /*3740*/  BRA `(.L_x_265) ;  /* 0x0000000000047947 */ /* 0x000fea0003800000 */
.L_x_257:
[----:B------:R-:W-:-:S07]  /*3750*/  FADD.FTZ R4, R0, 100 ;  /* 0x42c8000000047421 */ /* 0x000fce0000010000 */
.L_x_265:
[----:B------:R-:W-:Y:S05]  /*3760*/  BSYNC.RECONVERGENT B1 ;  /* 0x0000000000017941 */ /* 0x000fea0003800200 */
.L_x_254:
[----:B------:R-:W-:Y:S01]  /*3770*/  HFMA2 R5, -RZ, RZ, 0, 0 ;  /* 0x00000000ff057431 */ /* 0x000fe200000001ff */
[----:B0-----:R-:W-:Y:S02]  /*3780*/  MOV R6, R4 ;  /* 0x0000000400067202 */ /* 0x001fe40000000f00 */
[----:B------:R-:W-:-:S04]  /*3790*/  MOV R4, R10 ;  /* 0x0000000a00047202 */ /* 0x000fc80000000f00 */
[----:B------:R-:W-:Y:S05]  /*37a0*/  RET.REL.NODEC R4 `(_Z16three_opt_kernelPiS_S_PfS0_S0_i) ;  /* 0xffffffc804147950 */ /* 0x000fea0003c3ffff */
.L_x_266:
        /* <DEDUP_REMOVED lines=13> */
.L_x_386:


//--------------------- .text._Z13init_relocateP13relocate_datai --------------------------
	.section	.text._Z13init_relocateP13relocate_datai,"ax",@progbits
	.align	128
        .global         _Z13init_relocateP13relocate_datai
        .type           _Z13init_relocateP13relocate_datai,@function
        .size           _Z13init_relocateP13relocate_datai,(.L_x_392 - _Z13init_relocateP13relocate_datai)
        .other          _Z13init_relocateP13relocate_datai,@"STO_CUDA_ENTRY STV_DEFAULT"
_Z13init_relocateP13relocate_datai:
.text._Z13init_relocateP13relocate_datai:
        /* <DEDUP_REMOVED lines=11> */
[----:B-1----:R-:W-:Y:S01]  /*00b0*/  STG.E.64 desc[UR4][R2.64+0x18], RZ ;  /* 0x000018ff02007986 */ /* 0x002fe2000c101b04 */
[----:B------:R-:W-:Y:S05]  /*00c0*/  EXIT ;  /* 0x000000000000794d */ /* 0x000fea0003800000 */
.L_x_267:
        /* <DEDUP_REMOVED lines=11> */
.L_x_392:


//--------------------- .text._Z15relocate_kernelPiS_PfS0_S_S_iiS_P13relocate_dataS_i --------------------------
	.section	.text._Z15relocate_kernelPiS_PfS0_S_S_iiS_P13relocate_dataS_i,"ax",@progbits
	.align	128
        .global         _Z15relocate_kernelPiS_PfS0_S_S_iiS_P13relocate_dataS_i
        .type           _Z15relocate_kernelPiS_PfS0_S_S_iiS_P13relocate_dataS_i,@function
        .size           _Z15relocate_kernelPiS_PfS0_S_S_iiS_P13relocate_dataS_i,(.L_x_387 - _Z15relocate_kernelPiS_PfS0_S_S_iiS_P13relocate_dataS_i)
        .other          _Z15relocate_kernelPiS_PfS0_S_S_iiS_P13relocate_dataS_i,@"STO_CUDA_ENTRY STV_DEFAULT"
_Z15relocate_kernelPiS_PfS0_S_S_iiS_P13relocate_dataS_i:
.text._Z15relocate_kernelPiS_PfS0_S_S_iiS_P13relocate_dataS_i:
[----:B------:R-:W0:Y:S01]  /*0000*/  LDC R1, c[0x0][0x37c] ;  /* 0x0000df00ff017b82 */ /* 0x000e220000000800 */
[----:B------:R-:W-:Y:S01]  /*0010*/  MOV R0, 0x0 ;  /* 0x0000000000007802 */ /* 0x000fe20000000f00 */
[----:B------:R-:W-:Y:S02]  /*0020*/  IMAD.MOV.U32 R4, RZ, RZ, 0x4 ;  /* 0x00000004ff047424 */ /* 0x000fe400078e00ff */
[----:B------:R-:W-:-:S04]  /*0030*/  IMAD.MOV.U32 R5, RZ, RZ, RZ ;  /* 0x000000ffff057224 */ /* 0x000fc800078e00ff */
[----:B------:R1:W2:Y:S03]  /*0040*/  LDC.64 R2, c[0x4][R0] ;  /* 0x0100000000027b82 */ /* 0x0002a60000000a00 */
[----:B------:R-:W-:-:S07]  /*0050*/  LEPC R20, `(.L_x_268) ;  /* 0x000000001014794e */ /* 0x000fce0000000000 */
[----:B012---:R-:W-:Y:S05]  /*0060*/  CALL.ABS.NOINC R2 ;  /* 0x0000000002007343 */ /* 0x007fea0003c00000 */
.L_x_268:
[----:B------:R-:W0:Y:S01]  /*0070*/  S2R R2, SR_TID.X ;  /* 0x0000000000027919 */ /* 0x000e220000002100 */
[----:B------:R-:W0:Y:S01]  /*0080*/  S2UR UR4, SR_CTAID.X ;  /* 0x00000000000479c3 */ /* 0x000e220000002500 */
[----:B------:R-:W-:Y:S07]  /*0090*/  BSSY.RECONVERGENT B3, `(.L_x_269) ;  /* 0x000025f000037945 */ /* 0x000fee0003800200 */
[----:B------:R-:W0:Y:S08]  /*00a0*/  LDC R3, c[0x0][0x360] ;  /* 0x0000d800ff037b82 */ /* 0x000e300000000800 */
[----:B------:R-:W1:Y:S01]  /*00b0*/  LDC R10, c[0x0][0x3d0] ;  /* 0x0000f400ff0a7b82 */ /* 0x000e620000000800 */
[----:B0-----:R-:W-:-:S05]  /*00c0*/  IMAD R2, R3, UR4, R2 ;  /* 0x0000000403027c24 */ /* 0x001fca000f8e0202 */
[----:B-1----:R-:W-:-:S13]  /*00d0*/  ISETP.GE.AND P0, PT, R2, R10, PT ;  /* 0x0000000a0200720c */ /* 0x002fda0003f06270 */
[----:B------:R-:W-:Y:S05]  /*00e0*/  @P0 BRA `(.L_x_270) ;  /* 0x0000002400640947 */ /* 0x000fea0003800000 */
[----:B------:R-:W0:Y:S08]  /*00f0*/  LDC.64 R30, c[0x0][0x358] ;  /* 0x0000d600ff1e7b82 */ /* 0x000e300000000a00 */
[----:B------:R-:W1:Y:S08]  /*0100*/  LDC.64 R8, c[0x0][0x3a8] ;  /* 0x0000ea00ff087b82 */ /* 0x000e700000000a00 */
[----:B------:R-:W2:Y:S01]  /*0110*/  LDC.64 R6, c[0x0][0x3b8] ;  /* 0x0000ee00ff067b82 */ /* 0x000ea20000000a00 */
[----:B0-----:R-:W-:-:S02]  /*0120*/  R2UR UR4, R30 ;  /* 0x000000001e0472ca */ /* 0x001fc400000e0000 */
[C---:B------:R-:W-:Y:S02]  /*0130*/  R2UR UR5, R31.reuse ;  /* 0x000000001f0572ca */ /* 0x040fe400000e0000 */
[----:B------:R-:W-:Y:S02]  /*0140*/  R2UR UR6, R30 ;  /* 0x000000001e0672ca */ /* 0x000fe400000e0000 */
[----:B------:R-:W-:Y:S01]  /*0150*/  R2UR UR7, R31 ;  /* 0x000000001f0772ca */ /* 0x000fe200000e0000 */
[----:B-1----:R-:W-:-:S08]  /*0160*/  IMAD.WIDE R8, R2, 0x4, R8 ;  /* 0x0000000402087825 */ /* 0x002fd000078e0208 */
[----:B------:R-:W3:Y:S01]  /*0170*/  LDG.E R8, desc[UR4][R8.64] ;  /* 0x0000000408087981 */ /* 0x000ee2000c1e1900 */
[C---:B--2---:R-:W-:Y:S01]  /*0180*/  IMAD.WIDE R6, R2.reuse, 0x4, R6 ;  /* 0x0000000402067825 */ /* 0x044fe200078e0206 */
[----:B------:R-:W3:Y:S04]  /*0190*/  LDCU UR4, c[0x0][0x3b0] ;  /* 0x00007600ff0477ac */ /* 0x000ee80008000800 */
[----:B------:R-:W2:Y:S01]  /*01a0*/  LDG.E R0, desc[UR6][R6.64] ;  /* 0x0000000606007981 */ /* 0x000ea2000c1e1900 */
[----:B------:R-:W-:Y:S02]  /*01b0*/  IADD3 R3, PT, PT, R2, 0x1, RZ ;  /* 0x0000000102037810 */ /* 0x000fe40007ffe0ff */
[----:B---3--:R-:W-:-:S04]  /*01c0*/  IADD3 R18, PT, PT, -R8, UR4, RZ ;  /* 0x0000000408127c10 */ /* 0x008fc8000fffe1ff */
[----:B------:R-:W-:-:S04]  /*01d0*/  ISETP.NE.AND P0, PT, R18, RZ, PT ;  /* 0x000000ff1200720c */ /* 0x000fc80003f05270 */
[----:B--2---:R-:W-:-:S04]  /*01e0*/  ISETP.LT.OR P0, PT, R0, 0x1, !P0 ;  /* 0x000000010000780c */ /* 0x004fc80004701670 */
[----:B------:R-:W-:-:S13]  /*01f0*/  ISETP.GE.OR P0, PT, R3, R10, P0 ;  /* 0x0000000a0300720c */ /* 0x000fda0000706670 */
[----:B------:R-:W-:Y:S05]  /*0200*/  @P0 BRA `(.L_x_270) ;  /* 0x00000024001c0947 */ /* 0x000fea0003800000 */
[----:B------:R-:W0:Y:S02]  /*0210*/  LDC.64 R8, c[0x0][0x3c0] ;  /* 0x0000f000ff087b82 */ /* 0x000e240000000a00 */
[----:B0-----:R-:W-:-:S07]  /*0220*/  IMAD.WIDE R8, R2, 0x20, R8 ;  /* 0x0000002002087825 */ /* 0x001fce00078e0208 */
.L_x_337:
[----:B------:R-:W0:Y:S01]  /*0230*/  LDC.64 R10, c[0x0][0x3b8] ;  /* 0x0000ee00ff0a7b82 */ /* 0x000e220000000a00 */
[----:B------:R-:W-:Y:S02]  /*0240*/  R2UR UR4, R30 ;  /* 0x000000001e0472ca */ /* 0x000fe400000e0000 */
[----:B------:R-:W-:Y:S01]  /*0250*/  R2UR UR5, R31 ;  /* 0x000000001f0572ca */ /* 0x000fe200000e0000 */
[----:B0-----:R-:W-:-:S12]  /*0260*/  IMAD.WIDE R10, R3, 0x4, R10 ;  /* 0x00000004030a7825 */ /* 0x001fd800078e020a */
[----:B--2---:R-:W2:Y:S01]  /*0270*/  LDG.E R10, desc[UR4][R10.64] ;  /* 0x000000040a0a7981 */ /* 0x004ea2000c1e1900 */
[----:B------:R-:W-:Y:S01]  /*0280*/  BSSY.RECONVERGENT B2, `(.L_x_271) ;  /* 0x000023b000027945 */ /* 0x000fe20003800200 */
[----:B--2---:R-:W-:-:S13]  /*0290*/  ISETP.GE.AND P0, PT, R10, 0x2, PT ;  /* 0x000000020a00780c */ /* 0x004fda0003f06270 */
[----:B-1----:R-:W-:Y:S05]  /*02a0*/  @!P0 BRA `(.L_x_272) ;  /* 0x0000002000e08947 */ /* 0x002fea0003800000 */
[----:B------:R-:W0:Y:S01]  /*02b0*/  LDC.64 R10, c[0x0][0x388] ;  /* 0x0000e200ff0a7b82 */ /* 0x000e220000000a00 */
[----:B------:R-:W-:Y:S02]  /*02c0*/  R2UR UR4, R30 ;  /* 0x000000001e0472ca */ /* 0x000fe400000e0000 */
[----:B------:R-:W-:Y:S01]  /*02d0*/  R2UR UR5, R31 ;  /* 0x000000001f0572ca */ /* 0x000fe200000e0000 */
[----:B0-----:R-:W-:-:S12]  /*02e0*/  IMAD.WIDE R10, R3, 0x4, R10 ;  /* 0x00000004030a7825 */ /* 0x001fd800078e020a */
[----:B------:R-:W2:Y:S02]  /*02f0*/  LDG.E R21, desc[UR4][R10.64] ;  /* 0x000000040a157981 */ /* 0x000ea4000c1e1900 */
[----:B--2---:R-:W-:-:S13]  /*0300*/  ISETP.NE.AND P0, PT, R21, RZ, PT ;  /* 0x000000ff1500720c */ /* 0x004fda0003f05270 */
[----:B------:R-:W-:Y:S05]  /*0310*/  @!P0 BRA `(.L_x_272) ;  /* 0x0000002000c48947 */ /* 0x000fea0003800000 */
.L_x_336:
[----:B------:R-:W0:Y:S01]  /*0320*/  LDC.64 R14, c[0x0][0x3a0] ;  /* 0x0000e800ff0e7b82 */ /* 0x000e220000000a00 */
[----:B------:R-:W-:Y:S02]  /*0330*/  R2UR UR4, R30 ;  /* 0x000000001e0472ca */ /* 0x000fe400000e0000 */
[----:B------:R-:W-:-:S05]  /*0340*/  R2UR UR5, R31 ;  /* 0x000000001f0572ca */ /* 0x000fca00000e0000 */
[----:B-1----:R-:W1:Y:S01]  /*0350*/  LDC.64 R12, c[0x0][0x380] ;  /* 0x0000e000ff0c7b82 */ /* 0x002e620000000a00 */
[----:B0-----:R-:W-:-:S07]  /*0360*/  IMAD.WIDE R14, R21, 0x4, R14 ;  /* 0x00000004150e7825 */ /* 0x001fce00078e020e */
[----:B--2---:R-:W2:Y:S01]  /*0370*/  LDG.E R15, desc[UR4][R14.64] ;  /* 0x000000040e0f7981 */ /* 0x004ea2000c1e1900 */
[----:B------:R-:W-:Y:S01]  /*0380*/  BSSY.RECONVERGENT B1, `(.L_x_273) ;  /* 0x0000225000017945 */ /* 0x000fe20003800200 */
[----:B-1----:R-:W-:Y:S01]  /*0390*/  IMAD.WIDE R12, R21, 0x4, R12 ;  /* 0x00000004150c7825 */ /* 0x002fe200078e020c */
[----:B--2---:R-:W-:-:S13]  /*03a0*/  ISETP.GT.AND P0, PT, R15, R18, PT ;  /* 0x000000120f00720c */ /* 0x004fda0003f04270 */
[----:B------:R-:W-:Y:S05]  /*03b0*/  @P0 BRA `(.L_x_274) ;  /* 0x0000002000840947 */ /* 0x000fea0003800000 */
[----:B------:R-:W-:Y:S01]  /*03c0*/  R2UR UR4, R30 ;  /* 0x000000001e0472ca */ /* 0x000fe200000e0000 */
[----:B------:R-:W0:Y:S01]  /*03d0*/  LDC.64 R24, c[0x0][0x390] ;  /* 0x0000e400ff187b82 */ /* 0x000e220000000a00 */
[----:B------:R-:W-:-:S07]  /*03e0*/  R2UR UR5, R31 ;  /* 0x000000001f0572ca */ /* 0x000fce00000e0000 */
[----:B------:R-:W1:Y:S06]  /*03f0*/  LDC.64 R26, c[0x0][0x398] ;  /* 0x0000e600ff1a7b82 */ /* 0x000e6c0000000a00 */
[----:B------:R-:W2:Y:S01]  /*0400*/  LDG.E R0, desc[UR4][R6.64] ;  /* 0x0000000406007981 */ /* 0x000ea2000c1e1900 */
[----:B------:R-:W-:Y:S01]  /*0410*/  BSSY.RECONVERGENT B0, `(.L_x_275) ;  /* 0x000011f000007945 */ /* 0x000fe20003800200 */
[----:B0-----:R-:W-:-:S04]  /*0420*/  IMAD.WIDE R14, R21, 0x4, R24 ;  /* 0x00000004150e7825 */ /* 0x001fc800078e0218 */
[----:B-1----:R-:W-:Y:S01]  /*0430*/  IMAD.WIDE R16, R21, 0x4, R26 ;  /* 0x0000000415107825 */ /* 0x002fe200078e021a */
[----:B--2---:R-:W-:-:S13]  /*0440*/  ISETP.NE.AND P0, PT, R0, 0x1, PT ;  /* 0x000000010000780c */ /* 0x004fda0003f05270 */
[----:B------:R-:W-:Y:S05]  /*0450*/  @!P0 BRA `(.L_x_276) ;  /* 0x0000000c00108947 */ /* 0x000fea0003800000 */
[----:B------:R-:W-:-:S13]  /*0460*/  ISETP.NE.AND P0, PT, R0, RZ, PT ;  /* 0x000000ff0000720c */ /* 0x000fda0003f05270 */
[----:B------:R-:W-:Y:S05]  /*0470*/  @P0 BRA `(.L_x_277) ;  /* 0x0000000000980947 */ /* 0x000fea0003800000 */
[----:B------:R-:W0:Y:S01]  /*0480*/  LDC.64 R24, c[0x0][0x398] ;  /* 0x0000e600ff187b82 */ /* 0x000e220000000a00 */
[C---:B------:R-:W-:Y:S02]  /*0490*/  R2UR UR8, R30.reuse ;  /* 0x000000001e0872ca */ /* 0x040fe400000e0000 */
[C---:B------:R-:W-:Y:S02]  /*04a0*/  R2UR UR9, R31.reuse ;  /* 0x000000001f0972ca */ /* 0x040fe400000e0000 */
[C---:B------:R-:W-:Y:S02]  /*04b0*/  R2UR UR10, R30.reuse ;  /* 0x000000001e0a72ca */ /* 0x040fe400000e0000 */
[C---:B------:R-:W-:Y:S01]  /*04c0*/  R2UR UR11, R31.reuse ;  /* 0x000000001f0b72ca */ /* 0x040fe200000e0000 */
[----:B------:R-:W1:Y:S01]  /*04d0*/  LDC.64 R22, c[0x0][0x390] ;  /* 0x0000e400ff167b82 */ /* 0x000e620000000a00 */
[----:B------:R-:W-:Y:S02]  /*04e0*/  R2UR UR4, R30 ;  /* 0x000000001e0472ca */ /* 0x000fe400000e0000 */
[----:B------:R-:W-:-:S02]  /*04f0*/  R2UR UR5, R31 ;  /* 0x000000001f0572ca */ /* 0x000fc400000e0000 */
[----:B------:R-:W-:Y:S02]  /*0500*/  R2UR UR6, R30 ;  /* 0x000000001e0672ca */ /* 0x000fe400000e0000 */
[----:B------:R-:W-:-:S05]  /*0510*/  R2UR UR7, R31 ;  /* 0x000000001f0772ca */ /* 0x000fca00000e0000 */
[----:B------:R-:W2:Y:S04]  /*0520*/  LDG.E R29, desc[UR10][R16.64] ;  /* 0x0000000a101d7981 */ /* 0x000ea8000c1e1900 */
[----:B0-----:R-:W2:Y:S04]  /*0530*/  LDG.E R24, desc[UR8][R24.64] ;  /* 0x0000000818187981 */ /* 0x001ea8000c1e1900 */
[----:B------:R-:W3:Y:S04]  /*0540*/  LDG.E R27, desc[UR6][R14.64] ;  /* 0x000000060e1b7981 */ /* 0x000ee8000c1e1900 */
[----:B-1----:R-:W3:Y:S01]  /*0550*/  LDG.E R22, desc[UR4][R22.64] ;  /* 0x0000000416167981 */ /* 0x002ee2000c1e1900 */
[----:B------:R-:W-:Y:S01]  /*0560*/  BSSY.RECONVERGENT B4, `(.L_x_278) ;  /* 0x0000012000047945 */ /* 0x000fe20003800200 */
[----:B--2---:R-:W-:-:S04]  /*0570*/  FADD R29, R24, -R29 ;  /* 0x8000001d181d7221 */ /* 0x004fc80000000000 */
[----:B------:R-:W-:Y:S01]  /*0580*/  FMUL R0, R29, R29 ;  /* 0x0000001d1d007220 */ /* 0x000fe20000400000 */
[----:B---3--:R-:W-:-:S04]  /*0590*/  FADD R27, R22, -R27 ;  /* 0x8000001b161b7221 */ /* 0x008fc80000000000 */
[----:B------:R-:W-:-:S04]  /*05a0*/  FFMA R27, R27, R27, R0 ;  /* 0x0000001b1b1b7223 */ /* 0x000fc80000000000 */
[----:B------:R-:W-:Y:S01]  /*05b0*/  VIADD R0, R27, 0xf3000000 ;  /* 0xf30000001b007836 */ /* 0x000fe20000000000 */
[----:B------:R0:W1:Y:S04]  /*05c0*/  MUFU.RSQ R26, R27 ;  /* 0x0000001b001a7308 */ /* 0x0000680000001400 */
[----:B------:R-:W-:-:S13]  /*05d0*/  ISETP.GT.U32.AND P0, PT, R0, 0x727fffff, PT ;  /* 0x727fffff0000780c */ /* 0x000fda0003f04070 */
[----:B01----:R-:W-:Y:S05]  /*05e0*/  @!P0 BRA `(.L_x_279) ;  /* 0x0000000000148947 */ /* 0x003fea0003800000 */
[----:B------:R-:W-:Y:S01]  /*05f0*/  IMAD.MOV.U32 R0, RZ, RZ, R27 ;  /* 0x000000ffff007224 */ /* 0x000fe200078e001b */
[----:B------:R-:W-:-:S07]  /*0600*/  MOV R26, 0x620 ;  /* 0x00000620001a7802 */ /* 0x000fce0000000f00 */
[----:B------:R-:W-:Y:S05]  /*0610*/  CALL.REL.NOINC `($__internal_6_$__cuda_sm20_sqrt_rn_f32_slowpath) ;  /* 0x0000002000307944 */ /* 0x000fea0003c00000 */
[----:B------:R-:W-:Y:S01]  /*0620*/  MOV R22, R0 ;  /* 0x0000000000167202 */ /* 0x000fe20000000f00 */
[----:B------:R-:W-:Y:S06]  /*0630*/  BRA `(.L_x_280) ;  /* 0x0000000000107947 */ /* 0x000fec0003800000 */
.L_x_279:
[----:B------:R-:W-:Y:S01]  /*0640*/  FMUL.FTZ R22, R27, R26 ;  /* 0x0000001a1b167220 */ /* 0x000fe20000410000 */
[----:B------:R-:W-:-:S03]  /*0650*/  FMUL.FTZ R0, R26, 0.5 ;  /* 0x3f0000001a007820 */ /* 0x000fc60000410000 */
[----:B------:R-:W-:-:S04]  /*0660*/  FFMA R23, -R22, R22, R27 ;  /* 0x0000001616177223 */ /* 0x000fc8000000011b */
[----:B------:R-:W-:-:S07]  /*0670*/  FFMA R22, R23, R0, R22 ;  /* 0x0000000017167223 */ /* 0x000fce0000000016 */
.L_x_280:
[----:B------:R-:W-:Y:S05]  /*0680*/  BSYNC.RECONVERGENT B4 ;  /* 0x0000000000047941 */ /* 0x000fea0003800200 */
.L_x_278:
[----:B------:R-:W-:Y:S01]  /*0690*/  R2UR UR4, R30 ;  /* 0x000000001e0472ca */ /* 0x000fe200000e0000 */
[----:B------:R-:W-:Y:S01]  /*06a0*/  FADD R22, R22, R22 ;  /* 0x0000001616167221 */ /* 0x000fe20000000000 */
[----:B------:R-:W-:-:S13]  /*06b0*/  R2UR UR5, R31 ;  /* 0x000000001f0572ca */ /* 0x000fda00000e0000 */
[----:B------:R2:W-:Y:S01]  /*06c0*/  ST.E desc[UR4][R4.64], RZ ;  /* 0x000000ff04007985 */ /* 0x0005e2000c101904 */
[----:B------:R-:W-:Y:S05]  /*06d0*/  BRA `(.L_x_281) ;  /* 0x0000000c00c87947 */ /* 0x000fea0003800000 */
.L_x_277:
[----:B------:R-:W0:Y:S01]  /*06e0*/  LDC.64 R22, c[0x0][0x388] ;  /* 0x0000e200ff167b82 */ /* 0x000e220000000a00 */
[----:B------:R-:W-:Y:S02]  /*06f0*/  R2UR UR4, R30 ;  /* 0x000000001e0472ca */ /* 0x000fe400000e0000 */
[----:B------:R-:W-:Y:S01]  /*0700*/  R2UR UR5, R31 ;  /* 0x000000001f0572ca */ /* 0x000fe200000e0000 */
[----:B0-----:R-:W-:-:S12]  /*0710*/  IMAD.WIDE R22, R2, 0x4, R22 ;  /* 0x0000000402167825 */ /* 0x001fd800078e0216 */
[----:B------:R-:W2:Y:S01]  /*0720*/  LDG.E R29, desc[UR4][R22.64] ;  /* 0x00000004161d7981 */ /* 0x000ea2000c1e1900 */
[----:B------:R-:W-:Y:S01]  /*0730*/  BSSY.RECONVERGENT B4, `(.L_x_282) ;  /* 0x0000040000047945 */ /* 0x000fe20003800200 */
[----:B--2---:R-:W-:-:S13]  /*0740*/  ISETP.NE.AND P0, PT, R29, RZ, PT ;  /* 0x000000ff1d00720c */ /* 0x004fda0003f05270 */
[----:B------:R-:W-:Y:S05]  /*0750*/  @P0 BRA `(.L_x_283) ;  /* 0x0000000000200947 */ /* 0x000fea0003800000 */
[C---:B------:R-:W-:Y:S02]  /*0760*/  R2UR UR4, R30.reuse ;  /* 0x000000001e0472ca */ /* 0x040fe400000e0000 */
[C---:B------:R-:W-:Y:S02]  /*0770*/  R2UR UR5, R31.reuse ;  /* 0x000000001f0572ca */ /* 0x040fe400000e0000 */
[----:B------:R-:W-:Y:S02]  /*0780*/  R2UR UR6, R30 ;  /* 0x000000001e0672ca */ /* 0x000fe400000e0000 */
[----:B------:R-:W-:-:S09]  /*0790*/  R2UR UR7, R31 ;  /* 0x000000001f0772ca */ /* 0x000fd200000e0000 */
[----:B------:R0:W5:Y:S04]  /*07a0*/  LDG.E R22, desc[UR4][R14.64] ;  /* 0x000000040e167981 */ /* 0x000168000c1e1900 */
[----:B------:R0:W5:Y:S01]  /*07b0*/  LDG.E R23, desc[UR6][R16.64] ;  /* 0x0000000610177981 */ /* 0x000162000c1e1900 */
[----:B------:R-:W-:Y:S01]  /*07c0*/  CS2R R24, SRZ ;  /* 0x0000000000187805 */ /* 0x000fe2000001ff00 */
[----:B------:R-:W-:Y:S06]  /*07d0*/  BRA `(.L_x_284) ;  /* 0x0000000000d47947 */ /* 0x000fec0003800000 */
.L_x_283:
[C---:B------:R-:W-:Y:S02]  /*07e0*/  R2UR UR4, R30.reuse ;  /* 0x000000001e0472ca */ /* 0x040fe400000e0000 */
[C---:B------:R-:W-:Y:S02]  /*07f0*/  R2UR UR5, R31.reuse ;  /* 0x000000001f0572ca */ /* 0x040fe400000e0000 */
[----:B------:R-:W-:Y:S02]  /*0800*/  R2UR UR6, R30 ;  /* 0x000000001e0672ca */ /* 0x000fe400000e0000 */
[----:B------:R-:W-:-:S09]  /*0810*/  R2UR UR7, R31 ;  /* 0x000000001f0772ca */ /* 0x000fd200000e0000 */
[----:B------:R0:W5:Y:S04]  /*0820*/  LDG.E R22, desc[UR4][R14.64] ;  /* 0x000000040e167981 */ /* 0x000168000c1e1900 */
[----:B------:R0:W5:Y:S01]  /*0830*/  LDG.E R23, desc[UR6][R16.64] ;  /* 0x0000000610177981 */ /* 0x000162000c1e1900 */
[----:B------:R-:W-:Y:S01]  /*0840*/  BSSY.RECONVERGENT B5, `(.L_x_285) ;  /* 0x000002c000057945 */ /* 0x000fe20003800200 */
[----:B------:R-:W-:-:S07]  /*0850*/  IMAD.MOV.U32 R28, RZ, RZ, 0x7f800000 ;  /* 0x7f800000ff1c7424 */ /* 0x000fce00078e00ff */
.L_x_289:
[----:B------:R-:W1:Y:S01]  /*0860*/  LDC.64 R26, c[0x0][0x398] ;  /* 0x0000e600ff1a7b82 */ /* 0x000e620000000a00 */
[C---:B------:R-:W-:Y:S02]  /*0870*/  R2UR UR6, R30.reuse ;  /* 0x000000001e0672ca */ /* 0x040fe400000e0000 */
[C---:B------:R-:W-:Y:S02]  /*0880*/  R2UR UR7, R31.reuse ;  /* 0x000000001f0772ca */ /* 0x040fe400000e0000 */
[----:B------:R-:W-:Y:S02]  /*0890*/  R2UR UR4, R30 ;  /* 0x000000001e0472ca */ /* 0x000fe400000e0000 */
[----:B------:R-:W-:Y:S01]  /*08a0*/  R2UR UR5, R31 ;  /* 0x000000001f0572ca */ /* 0x000fe200000e0000 */
[----:B------:R-:W2:Y:S01]  /*08b0*/  LDC.64 R24, c[0x0][0x390] ;  /* 0x0000e400ff187b82 */ /* 0x000ea20000000a00 */
[----:B-1----:R-:W-:-:S07]  /*08c0*/  IMAD.WIDE R26, R29, 0x4, R26 ;  /* 0x000000041d1a7825 */ /* 0x002fce00078e021a */
[----:B------:R-:W3:Y:S01]  /*08d0*/  LDG.E R26, desc[UR6][R26.64] ;  /* 0x000000061a1a7981 */ /* 0x000ee2000c1e1900 */
[----:B--2---:R-:W-:-:S06]  /*08e0*/  IMAD.WIDE R24, R29, 0x4, R24 ;  /* 0x000000041d187825 */ /* 0x004fcc00078e0218 */
[----:B------:R-:W2:Y:S01]  /*08f0*/  LDG.E R25, desc[UR4][R24.64] ;  /* 0x0000000418197981 */ /* 0x000ea2000c1e1900 */
[----:B------:R-:W-:Y:S01]  /*0900*/  BSSY.RECONVERGENT B6, `(.L_x_286) ;  /* 0x0000012000067945 */ /* 0x000fe20003800200 */
[----:B---3-5:R-:W-:-:S04]  /*0910*/  FADD R32, -R23, R26 ;  /* 0x0000001a17207221 */ /* 0x028fc80000000100 */
[----:B------:R-:W-:Y:S01]  /*0920*/  FMUL R33, R32, R32 ;  /* 0x0000002020217220 */ /* 0x000fe20000400000 */
[----:B--2---:R-:W-:-:S04]  /*0930*/  FADD R0, -R22, R25 ;  /* 0x0000001916007221 */ /* 0x004fc80000000100 */
[----:B------:R-:W-:-:S04]  /*0940*/  FFMA R32, R0, R0, R33 ;  /* 0x0000000000207223 */ /* 0x000fc80000000021 */
[----:B------:R-:W-:Y:S01]  /*0950*/  VIADD R0, R32, 0xf3000000 ;  /* 0xf300000020007836 */ /* 0x000fe20000000000 */
[----:B------:R1:W2:Y:S04]  /*0960*/  MUFU.RSQ R33, R32 ;  /* 0x0000002000217308 */ /* 0x0002a80000001400 */
[----:B------:R-:W-:-:S13]  /*0970*/  ISETP.GT.U32.AND P0, PT, R0, 0x727fffff, PT ;  /* 0x727fffff0000780c */ /* 0x000fda0003f04070 */
[----:B-12---:R-:W-:Y:S05]  /*0980*/  @!P0 BRA `(.L_x_287) ;  /* 0x0000000000148947 */ /* 0x006fea0003800000 */
[----:B------:R-:W-:Y:S02]  /*0990*/  MOV R0, R32 ;  /* 0x0000002000007202 */ /* 0x000fe40000000f00 */
[----:B------:R-:W-:-:S07]  /*09a0*/  MOV R26, 0x9c0 ;  /* 0x000009c0001a7802 */ /* 0x000fce0000000f00 */
[----:B0-----:R-:W-:Y:S05]  /*09b0*/  CALL.REL.NOINC `($__internal_6_$__cuda_sm20_sqrt_rn_f32_slowpath) ;  /* 0x0000001c00487944 */ /* 0x001fea0003c00000 */
[----:B------:R-:W-:Y:S01]  /*09c0*/  IMAD.MOV.U32 R27, RZ, RZ, R0 ;  /* 0x000000ffff1b7224 */ /* 0x000fe200078e0000 */
[----:B------:R-:W-:Y:S06]  /*09d0*/  BRA `(.L_x_288) ;  /* 0x0000000000107947 */ /* 0x000fec0003800000 */
.L_x_287:
[----:B------:R-:W-:Y:S01]  /*09e0*/  FMUL.FTZ R27, R32, R33 ;  /* 0x00000021201b7220 */ /* 0x000fe20000410000 */
[----:B------:R-:W-:-:S03]  /*09f0*/  FMUL.FTZ R24, R33, 0.5 ;  /* 0x3f00000021187820 */ /* 0x000fc60000410000 */
[----:B------:R-:W-:-:S04]  /*0a00*/  FFMA R0, -R27, R27, R32 ;  /* 0x0000001b1b007223 */ /* 0x000fc80000000120 */
[----:B------:R-:W-:-:S07]  /*0a10*/  FFMA R27, R0, R24, R27 ;  /* 0x00000018001b7223 */ /* 0x000fce000000001b */
.L_x_288:
[----:B------:R-:W-:Y:S05]  /*0a20*/  BSYNC.RECONVERGENT B6 ;  /* 0x0000000000067941 */ /* 0x000fea0003800200 */
.L_x_286:
[----:B------:R-:W1:Y:S01]  /*0a30*/  LDC.64 R24, c[0x0][0x380] ;  /* 0x0000e000ff187b82 */ /* 0x000e620000000a00 */
[----:B------:R-:W-:Y:S02]  /*0a40*/  R2UR UR4, R30 ;  /* 0x000000001e0472ca */ /* 0x000fe400000e0000 */
[----:B------:R-:W-:Y:S01]  /*0a50*/  R2UR UR5, R31 ;  /* 0x000000001f0572ca */ /* 0x000fe200000e0000 */
[----:B-1----:R-:W-:-:S12]  /*0a60*/  IMAD.WIDE R24, R29, 0x4, R24 ;  /* 0x000000041d187825 */ /* 0x002fd800078e0218 */
[----:B------:R-:W2:Y:S01]  /*0a70*/  LDG.E R24, desc[UR4][R24.64] ;  /* 0x0000000418187981 */ /* 0x000ea2000c1e1900 */
[----:B------:R-:W-:-:S13]  /*0a80*/  FSETP.GEU.AND P0, PT, R27, R28, PT ;  /* 0x0000001c1b00720b */ /* 0x000fda0003f0e000 */
[----:B------:R-:W-:Y:S02]  /*0a90*/  @!P0 IMAD.MOV.U32 R19, RZ, RZ, R29 ;  /* 0x000000ffff138224 */ /* 0x000fe400078e001d */
[----:B------:R-:W-:Y:S02]  /*0aa0*/  @!P0 IMAD.MOV.U32 R28, RZ, RZ, R27 ;  /* 0x000000ffff1c8224 */ /* 0x000fe400078e001b */
[----:B--2---:R-:W-:-:S05]  /*0ab0*/  @!P0 IMAD.MOV.U32 R20, RZ, RZ, R24 ;  /* 0x000000ffff148224 */ /* 0x004fca00078e0018 */
[----:B------:R-:W-:-:S04]  /*0ac0*/  @!P0 MOV R24, R20 ;  /* 0x0000001400188202 */ /* 0x000fc80000000f00 */
[----:B------:R-:W-:Y:S02]  /*0ad0*/  ISETP.NE.AND P1, PT, R24, RZ, PT ;  /* 0x000000ff1800720c */ /* 0x000fe40003f25270 */
[----:B------:R-:W-:-:S11]  /*0ae0*/  MOV R29, R24 ;  /* 0x00000018001d7202 */ /* 0x000fd60000000f00 */
[----:B------:R-:W-:Y:S05]  /*0af0*/  @P1 BRA `(.L_x_289) ;  /* 0xfffffffc00581947 */ /* 0x000fea000383ffff */
[----:B------:R-:W-:Y:S05]  /*0b00*/  BSYNC.RECONVERGENT B5 ;  /* 0x0000000000057941 */ /* 0x000fea0003800200 */
.L_x_285:
[--C-:B------:R-:W-:Y:S01]  /*0b10*/  SHF.R.S32.HI R25, RZ, 0x1f, R20.reuse ;  /* 0x0000001fff197819 */ /* 0x100fe20000011414 */
[----:B------:R-:W-:-:S07]  /*0b20*/  IMAD.MOV.U32 R24, RZ, RZ, R20 ;  /* 0x000000ffff187224 */ /* 0x000fce00078e0014 */
.L_x_284:
[----:B------:R-:W-:Y:S05]  /*0b30*/  BSYNC.RECONVERGENT B4 ;  /* 0x0000000000047941 */ /* 0x000fea0003800200 */
.L_x_282:
        /* <DEDUP_REMOVED lines=8> */
[----:B--2---:R-:W-:-:S05]  /*0bc0*/  IMAD.WIDE R26, R19, 0x4, R26 ;  /* 0x00000004131a7825 */ /* 0x004fca00078e021a */
[----:B------:R-:W2:Y:S01]  /*0bd0*/  LDG.E R29, desc[UR4][R26.64] ;  /* 0x000000041a1d7981 */ /* 0x000ea2000c1e1900 */
[----:B------:R-:W-:Y:S01]  /*0be0*/  BSSY.RECONVERGENT B4, `(.L_x_290) ;  /* 0x0000012000047945 */ /* 0x000fe20003800200 */
[----:B---3-5:R-:W-:-:S04]  /*0bf0*/  FADD R34, R28, -R23 ;  /* 0x800000171c227221 */ /* 0x028fc80000000000 */
[----:B------:R-:W-:Y:S01]  /*0c00*/  FMUL R35, R34, R34 ;  /* 0x0000002222237220 */ /* 0x000fe20000400000 */
[----:B--2---:R-:W-:-:S04]  /*0c10*/  FADD R0, R29, -R22 ;  /* 0x800000161d007221 */ /* 0x004fc80000000000 */
        /* <DEDUP_REMOVED lines=10> */
.L_x_291:
[----:B------:R-:W-:Y:S01]  /*0cc0*/  FMUL.FTZ R32, R35, R34 ;  /* 0x0000002223207220 */ /* 0x000fe20000410000 */
[----:B------:R-:W-:-:S03]  /*0cd0*/  FMUL.FTZ R0, R34, 0.5 ;  /* 0x3f00000022007820 */ /* 0x000fc60000410000 */
[----:B------:R-:W-:-:S04]  /*0ce0*/  FFMA R27, -R32, R32, R35 ;  /* 0x00000020201b7223 */ /* 0x000fc80000000123 */
[----:B------:R-:W-:-:S07]  /*0cf0*/  FFMA R32, R27, R0, R32 ;  /* 0x000000001b207223 */ /* 0x000fce0000000020 */
.L_x_292:
[----:B------:R-:W-:Y:S05]  /*0d00*/  BSYNC.RECONVERGENT B4 ;  /* 0x0000000000047941 */ /* 0x000fea0003800200 */
.L_x_290:
[----:B------:R-:W1:Y:S01]  /*0d10*/  LDCU.128 UR4, c[0x0][0x390] ;  /* 0x00007200ff0477ac */ /* 0x000e620008000c00 */
[----:B------:R-:W-:Y:S01]  /*0d20*/  IMAD.SHL.U32 R0, R24, 0x4, RZ ;  /* 0x0000000418007824 */ /* 0x000fe200078e00ff */
[----:B------:R-:W-:Y:S02]  /*0d30*/  R2UR UR10, R30 ;  /* 0x000000001e0a72ca */ /* 0x000fe400000e0000 */
[C---:B------:R-:W-:Y:S02]  /*0d40*/  R2UR UR11, R31.reuse ;  /* 0x000000001f0b72ca */ /* 0x040fe400000e0000 */
[----:B------:R-:W-:Y:S02]  /*0d50*/  SHF.L.U64.HI R25, R24, 0x2, R25 ;  /* 0x0000000218197819 */ /* 0x000fe40000010219 */
[----:B------:R-:W-:Y:S02]  /*0d60*/  R2UR UR8, R30 ;  /* 0x000000001e0872ca */ /* 0x000fe400000e0000 */
[----:B------:R-:W-:-:S02]  /*0d70*/  R2UR UR9, R31 ;  /* 0x000000001f0972ca */ /* 0x000fc400000e0000 */
[C---:B-1----:R-:W-:Y:S02]  /*0d80*/  IADD3 R26, P1, PT, R0.reuse, UR6, RZ ;  /* 0x00000006001a7c10 */ /* 0x042fe4000ff3e0ff */
[----:B------:R-:W-:Y:S02]  /*0d90*/  IADD3 R24, P0, PT, R0, UR4, RZ ;  /* 0x0000000400187c10 */ /* 0x000fe4000ff1e0ff */
[C---:B------:R-:W-:Y:S02]  /*0da0*/  IADD3.X R27, PT, PT, R25.reuse, UR7, RZ, P1, !PT ;  /* 0x00000007191b7c10 */ /* 0x040fe40008ffe4ff */
[----:B------:R-:W-:-:S03]  /*0db0*/  IADD3.X R25, PT, PT, R25, UR5, RZ, P0, !PT ;  /* 0x0000000519197c10 */ /* 0x000fc600087fe4ff */
[----:B------:R-:W2:Y:S04]  /*0dc0*/  LDG.E R35, desc[UR10][R26.64] ;  /* 0x0000000a1a237981 */ /* 0x000ea8000c1e1900 */
[----:B------:R-:W3:Y:S01]  /*0dd0*/  LDG.E R24, desc[UR8][R24.64] ;  /* 0x0000000818187981 */ /* 0x000ee2000c1e1900 */
[----:B------:R-:W-:Y:S01]  /*0de0*/  BSSY.RECONVERGENT B4, `(.L_x_293) ;  /* 0x0000012000047945 */ /* 0x000fe20003800200 */
[----:B--2---:R-:W-:Y:S01]  /*0df0*/  FADD R23, R35, -R23 ;  /* 0x8000001723177221 */ /* 0x004fe20000000000 */
[----:B---3--:R-:W-:-:S03]  /*0e00*/  FADD R22, R24, -R22 ;  /* 0x8000001618167221 */ /* 0x008fc60000000000 */
[----:B------:R-:W-:-:S04]  /*0e10*/  FMUL R23, R23, R23 ;  /* 0x0000001717177220 */ /* 0x000fc80000400000 */
[----:B------:R-:W-:-:S04]  /*0e20*/  FFMA R34, R22, R22, R23 ;  /* 0x0000001616227223 */ /* 0x000fc80000000017 */
[----:B------:R1:W2:Y:S01]  /*0e30*/  MUFU.RSQ R33, R34 ;  /* 0x0000002200217308 */ /* 0x0002a20000001400 */
[----:B------:R-:W-:-:S04]  /*0e40*/  IADD3 R0, PT, PT, R34, -0xd000000, RZ ;  /* 0xf300000022007810 */ /* 0x000fc80007ffe0ff */
[----:B------:R-:W-:-:S13]  /*0e50*/  ISETP.GT.U32.AND P0, PT, R0, 0x727fffff, PT ;  /* 0x727fffff0000780c */ /* 0x000fda0003f04070 */
[----:B-12---:R-:W-:Y:S05]  /*0e60*/  @!P0 BRA `(.L_x_294) ;  /* 0x0000000000148947 */ /* 0x006fea0003800000 */
[----:B------:R-:W-:Y:S01]  /*0e70*/  IMAD.MOV.U32 R0, RZ, RZ, R34 ;  /* 0x000000ffff007224 */ /* 0x000fe200078e0022 */
[----:B------:R-:W-:-:S07]  /*0e80*/  MOV R26, 0xea0 ;  /* 0x00000ea0001a7802 */ /* 0x000fce0000000f00 */
[----:B0-----:R-:W-:Y:S05]  /*0e90*/  CALL.REL.NOINC `($__internal_6_$__cuda_sm20_sqrt_rn_f32_slowpath) ;  /* 0x0000001800107944 */ /* 0x001fea0003c00000 */
[----:B------:R-:W-:Y:S01]  /*0ea0*/  IMAD.MOV.U32 R23, RZ, RZ, R0 ;  /* 0x000000ffff177224 */ /* 0x000fe200078e0000 */
[----:B------:R-:W-:Y:S06]  /*0eb0*/  BRA `(.L_x_295) ;  /* 0x0000000000107947 */ /* 0x000fec0003800000 */
.L_x_294:
[----:B------:R-:W-:Y:S01]  /*0ec0*/  FMUL.FTZ R23, R34, R33 ;  /* 0x0000002122177220 */ /* 0x000fe20000410000 */
[----:B------:R-:W-:-:S03]  /*0ed0*/  FMUL.FTZ R22, R33, 0.5 ;  /* 0x3f00000021167820 */ /* 0x000fc60000410000 */
[----:B------:R-:W-:-:S04]  /*0ee0*/  FFMA R0, -R23, R23, R34 ;  /* 0x0000001717007223 */ /* 0x000fc80000000122 */
[----:B------:R-:W-:-:S07]  /*0ef0*/  FFMA R23, R0, R22, R23 ;  /* 0x0000001600177223 */ /* 0x000fce0000000017 */
.L_x_295:
[----:B------:R-:W-:Y:S05]  /*0f00*/  BSYNC.RECONVERGENT B4 ;  /* 0x0000000000047941 */ /* 0x000fea0003800200 */
.L_x_293:
[----:B------:R-:W-:Y:S01]  /*0f10*/  FADD R28, R28, -R35 ;  /* 0x800000231c1c7221 */ /* 0x000fe20000000000 */
[----:B------:R-:W-:Y:S01]  /*0f20*/  FADD R29, R29, -R24 ;  /* 0x800000181d1d7221 */ /* 0x000fe20000000000 */
[----:B------:R-:W-:Y:S01]  /*0f30*/  BSSY.RECONVERGENT B4, `(.L_x_296) ;  /* 0x0000011000047945 */ /* 0x000fe20003800200 */
[----:B------:R-:W-:Y:S01]  /*0f40*/  FADD R25, R23, R32 ;  /* 0x0000002017197221 */ /* 0x000fe20000000000 */
        /* <DEDUP_REMOVED lines=11> */
.L_x_297:
[----:B------:R-:W-:Y:S01]  /*1000*/  FMUL.FTZ R22, R29, R0 ;  /* 0x000000001d167220 */ /* 0x000fe20000410000 */
[----:B------:R-:W-:-:S03]  /*1010*/  FMUL.FTZ R0, R0, 0.5 ;  /* 0x3f00000000007820 */ /* 0x000fc60000410000 */
[----:B------:R-:W-:-:S04]  /*1020*/  FFMA R23, -R22, R22, R29 ;  /* 0x0000001616177223 */ /* 0x000fc8000000011d */
[----:B------:R-:W-:-:S07]  /*1030*/  FFMA R22, R23, R0, R22 ;  /* 0x0000000017167223 */ /* 0x000fce0000000016 */
.L_x_298:
[----:B------:R-:W-:Y:S05]  /*1040*/  BSYNC.RECONVERGENT B4 ;  /* 0x0000000000047941 */ /* 0x000fea0003800200 */
.L_x_296:
[----:B------:R-:W-:Y:S01]  /*1050*/  R2UR UR4, R30 ;  /* 0x000000001e0472ca */ /* 0x000fe200000e0000 */
[----:B------:R-:W-:Y:S01]  /*1060*/  FADD R22, R25, -R22 ;  /* 0x8000001619167221 */ /* 0x000fe20000000000 */
[----:B------:R-:W-:-:S13]  /*1070*/  R2UR UR5, R31 ;  /* 0x000000001f0572ca */ /* 0x000fda00000e0000 */
[----:B------:R1:W-:Y:S01]  /*1080*/  ST.E desc[UR4][R4.64], R19 ;  /* 0x0000001304007985 */ /* 0x0003e2000c101904 */
[----:B------:R-:W-:Y:S05]  /*1090*/  BRA `(.L_x_281) ;  /* 0x0000000400587947 */ /* 0x000fea0003800000 */
.L_x_276:
[----:B------:R-:W0:Y:S01]  /*10a0*/  LDC.64 R22, c[0x0][0x388] ;  /* 0x0000e200ff167b82 */ /* 0x000e220000000a00 */
[----:B------:R-:W-:Y:S02]  /*10b0*/  R2UR UR4, R30 ;  /* 0x000000001e0472ca */ /* 0x000fe400000e0000 */
[----:B------:R-:W-:Y:S01]  /*10c0*/  R2UR UR5, R31 ;  /* 0x000000001f0572ca */ /* 0x000fe200000e0000 */
[----:B0-----:R-:W-:-:S12]  /*10d0*/  IMAD.WIDE R22, R2, 0x4, R22 ;  /* 0x0000000402167825 */ /* 0x001fd800078e0216 */
[----:B------:R-:W2:Y:S01]  /*10e0*/  LDG.E R23, desc[UR4][R22.64] ;  /* 0x0000000416177981 */ /* 0x000ea2000c1e1900 */
[C---:B------:R-:W-:Y:S02]  /*10f0*/  R2UR UR8, R30.reuse ;  /* 0x000000001e0872ca */ /* 0x040fe400000e0000 */
[C---:B------:R-:W-:Y:S02]  /*1100*/  R2UR UR9, R31.reuse ;  /* 0x000000001f0972ca */ /* 0x040fe400000e0000 */
[C---:B------:R-:W-:Y:S02]  /*1110*/  R2UR UR10, R30.reuse ;  /* 0x000000001e0a72ca */ /* 0x040fe400000e0000 */
[C---:B------:R-:W-:Y:S02]  /*1120*/  R2UR UR11, R31.reuse ;  /* 0x000000001f0b72ca */ /* 0x040fe400000e0000 */
[----:B------:R-:W-:Y:S02]  /*1130*/  R2UR UR6, R30 ;  /* 0x000000001e0672ca */ /* 0x000fe400000e0000 */
[----:B------:R-:W-:-:S09]  /*1140*/  R2UR UR7, R31 ;  /* 0x000000001f0772ca */ /* 0x000fd200000e0000 */
[----:B------:R-:W3:Y:S04]  /*1150*/  LDG.E R37, desc[UR10][R16.64] ;  /* 0x0000000a10257981 */ /* 0x000ee8000c1e1900 */
[----:B------:R-:W4:Y:S01]  /*1160*/  LDG.E R35, desc[UR6][R14.64] ;  /* 0x000000060e237981 */ /* 0x000f22000c1e1900 */
[----:B--2---:R-:W-:-:S04]  /*1170*/  IMAD.WIDE R26, R23, 0x4, R26 ;  /* 0x00000004171a7825 */ /* 0x004fc800078e021a */
[----:B------:R-:W-:Y:S01]  /*1180*/  IMAD.WIDE R24, R23, 0x4, R24 ;  /* 0x0000000417187825 */ /* 0x000fe200078e0218 */
[----:B------:R-:W3:Y:S04]  /*1190*/  LDG.E R29, desc[UR8][R26.64] ;  /* 0x000000081a1d7981 */ /* 0x000ee8000c1e1900 */
[----:B------:R-:W4:Y:S01]  /*11a0*/  LDG.E R28, desc[UR4][R24.64] ;  /* 0x00000004181c7981 */ /* 0x000f22000c1e1900 */
[----:B------:R-:W-:Y:S01]  /*11b0*/  BSSY.RECONVERGENT B4, `(.L_x_299) ;  /* 0x0000012000047945 */ /* 0x000fe20003800200 */
[----:B---3--:R-:W-:Y:S01]  /*11c0*/  FADD R22, R29, -R37 ;  /* 0x800000251d167221 */ /* 0x008fe20000000000 */
[----:B----4-:R-:W-:-:S03]  /*11d0*/  FADD R0, R28, -R35 ;  /* 0x800000231c007221 */ /* 0x010fc60000000000 */
[----:B------:R-:W-:-:S04]  /*11e0*/  FMUL R33, R22, R22 ;  /* 0x0000001616217220 */ /* 0x000fc80000400000 */
[----:B------:R-:W-:-:S05]  /*11f0*/  FFMA R33, R0, R0, R33 ;  /* 0x0000000000217223 */ /* 0x000fca0000000021 */
[----:B------:R-:W-:Y:S01]  /*1200*/  IADD3 R0, PT, PT, R33, -0xd000000, RZ ;  /* 0xf300000021007810 */ /* 0x000fe20007ffe0ff */
[----:B------:R0:W1:Y:S03]  /*1210*/  MUFU.RSQ R32, R33 ;  /* 0x0000002100207308 */ /* 0x0000660000001400 */
[----:B------:R-:W-:-:S13]  /*1220*/  ISETP.GT.U32.AND P0, PT, R0, 0x727fffff, PT ;  /* 0x727fffff0000780c */ /* 0x000fda0003f04070 */
[----:B0-----:R-:W-:Y:S05]  /*1230*/  @!P0 BRA `(.L_x_300) ;  /* 0x0000000000148947 */ /* 0x001fea0003800000 */
[----:B------:R-:W-:Y:S01]  /*1240*/  IMAD.MOV.U32 R0, RZ, RZ, R33 ;  /* 0x000000ffff007224 */ /* 0x000fe200078e0021 */
[----:B------:R-:W-:-:S07]  /*1250*/  MOV R26, 0x1270 ;  /* 0x00001270001a7802 */ /* 0x000fce0000000f00 */
[----:B-1----:R-:W-:Y:S05]  /*1260*/  CALL.REL.NOINC `($__internal_6_$__cuda_sm20_sqrt_rn_f32_slowpath) ;  /* 0x00000014001c7944 */ /* 0x002fea0003c00000 */
[----:B------:R-:W-:Y:S01]  /*1270*/  MOV R22, R0 ;  /* 0x0000000000167202 */ /* 0x000fe20000000f00 */
[----:B------:R-:W-:Y:S06]  /*1280*/  BRA `(.L_x_301) ;  /* 0x0000000000107947 */ /* 0x000fec0003800000 */
.L_x_300:
[----:B-1----:R-:W-:Y:S01]  /*1290*/  FMUL.FTZ R22, R33, R32 ;  /* 0x0000002021167220 */ /* 0x002fe20000410000 */
[----:B------:R-:W-:-:S03]  /*12a0*/  FMUL.FTZ R0, R32, 0.5 ;  /* 0x3f00000020007820 */ /* 0x000fc60000410000 */
[----:B------:R-:W-:-:S04]  /*12b0*/  FFMA R25, -R22, R22, R33 ;  /* 0x0000001616197223 */ /* 0x000fc80000000121 */
[----:B------:R-:W-:-:S07]  /*12c0*/  FFMA R22, R25, R0, R22 ;  /* 0x0000000019167223 */ /* 0x000fce0000000016 */
.L_x_301:
[----:B------:R-:W-:Y:S05]  /*12d0*/  BSYNC.RECONVERGENT B4 ;  /* 0x0000000000047941 */ /* 0x000fea0003800200 */
.L_x_299:
[----:B------:R-:W0:Y:S01]  /*12e0*/  LDC.64 R26, c[0x0][0x398] ;  /* 0x0000e600ff1a7b82 */ /* 0x000e220000000a00 */
[C---:B------:R-:W-:Y:S02]  /*12f0*/  R2UR UR6, R30.reuse ;  /* 0x000000001e0672ca */ /* 0x040fe400000e0000 */
[C---:B------:R-:W-:Y:S02]  /*1300*/  R2UR UR7, R31.reuse ;  /* 0x000000001f0772ca */ /* 0x040fe400000e0000 */
[----:B------:R-:W-:Y:S02]  /*1310*/  R2UR UR4, R30 ;  /* 0x000000001e0472ca */ /* 0x000fe400000e0000 */
[----:B------:R-:W-:Y:S01]  /*1320*/  R2UR UR5, R31 ;  /* 0x000000001f0572ca */ /* 0x000fe200000e0000 */
[----:B------:R-:W1:Y:S08]  /*1330*/  LDC.64 R24, c[0x0][0x390] ;  /* 0x0000e400ff187b82 */ /* 0x000e700000000a00 */
[----:B0-----:R-:W2:Y:S04]  /*1340*/  LDG.E R32, desc[UR6][R26.64] ;  /* 0x000000061a207981 */ /* 0x001ea8000c1e1900 */
[----:B-1----:R-:W3:Y:S01]  /*1350*/  LDG.E R25, desc[UR4][R24.64] ;  /* 0x0000000418197981 */ /* 0x002ee2000c1e1900 */
[----:B------:R-:W-:Y:S01]  /*1360*/  BSSY.RECONVERGENT B4, `(.L_x_302) ;  /* 0x0000012000047945 */ /* 0x000fe20003800200 */
[----:B--2---:R-:W-:-:S04]  /*1370*/  FADD R33, -R37, R32 ;  /* 0x0000002025217221 */ /* 0x004fc80000000100 */
[----:B------:R-:W-:Y:S01]  /*1380*/  FMUL R33, R33, R33 ;  /* 0x0000002121217220 */ /* 0x000fe20000400000 */
[----:B---3--:R-:W-:-:S04]  /*1390*/  FADD R0, -R35, R25 ;  /* 0x0000001923007221 */ /* 0x008fc80000000100 */
[----:B------:R-:W-:-:S04]  /*13a0*/  FFMA R34, R0, R0, R33 ;  /* 0x0000000000227223 */ /* 0x000fc80000000021 */
[----:B------:R-:W-:Y:S01]  /*13b0*/  VIADD R0, R34, 0xf3000000 ;  /* 0xf300000022007836 */ /* 0x000fe20000000000 */
[----:B------:R0:W1:Y:S04]  /*13c0*/  MUFU.RSQ R33, R34 ;  /* 0x0000002200217308 */ /* 0x0000680000001400 */
[----:B------:R-:W-:-:S13]  /*13d0*/  ISETP.GT.U32.AND P0, PT, R0, 0x727fffff, PT ;  /* 0x727fffff0000780c */ /* 0x000fda0003f04070 */
[----:B01----:R-:W-:Y:S05]  /*13e0*/  @!P0 BRA `(.L_x_303) ;  /* 0x0000000000148947 */ /* 0x003fea0003800000 */
[----:B------:R-:W-:Y:S02]  /*13f0*/  MOV R0, R34 ;  /* 0x0000002200007202 */ /* 0x000fe40000000f00 */
[----:B------:R-:W-:-:S07]  /*1400*/  MOV R26, 0x1420 ;  /* 0x00001420001a7802 */ /* 0x000fce0000000f00 */
[----:B------:R-:W-:Y:S05]  /*1410*/  CALL.REL.NOINC `($__internal_6_$__cuda_sm20_sqrt_rn_f32_slowpath) ;  /* 0x0000001000b07944 */ /* 0x000fea0003c00000 */
[----:B------:R-:W-:Y:S01]  /*1420*/  IMAD.MOV.U32 R27, RZ, RZ, R0 ;  /* 0x000000ffff1b7224 */ /* 0x000fe200078e0000 */
[----:B------:R-:W-:Y:S06]  /*1430*/  BRA `(.L_x_304) ;  /* 0x0000000000107947 */ /* 0x000fec0003800000 */
.L_x_303:
[----:B------:R-:W-:Y:S01]  /*1440*/  FMUL.FTZ R27, R34, R33 ;  /* 0x00000021221b7220 */ /* 0x000fe20000410000 */
[----:B------:R-:W-:-:S03]  /*1450*/  FMUL.FTZ R24, R33, 0.5 ;  /* 0x3f00000021187820 */ /* 0x000fc60000410000 */
[----:B------:R-:W-:-:S04]  /*1460*/  FFMA R0, -R27, R27, R34 ;  /* 0x0000001b1b007223 */ /* 0x000fc80000000122 */
[----:B------:R-:W-:-:S07]  /*1470*/  FFMA R27, R0, R24, R27 ;  /* 0x00000018001b7223 */ /* 0x000fce000000001b */
.L_x_304:
[----:B------:R-:W-:Y:S05]  /*1480*/  BSYNC.RECONVERGENT B4 ;  /* 0x0000000000047941 */ /* 0x000fea0003800200 */
.L_x_302:
[----:B------:R-:W-:Y:S01]  /*1490*/  FADD R29, -R29, R32 ;  /* 0x000000201d1d7221 */ /* 0x000fe20000000100 */
[----:B------:R-:W-:Y:S01]  /*14a0*/  FADD R25, -R28, R25 ;  /* 0x000000191c197221 */ /* 0x000fe20000000100 */
[----:B------:R-:W-:Y:S02]  /*14b0*/  BSSY.RECONVERGENT B4, `(.L_x_305) ;  /* 0x0000010000047945 */ /* 0x000fe40003800200 */
[----:B------:R-:W-:Y:S01]  /*14c0*/  FMUL R0, R29, R29 ;  /* 0x0000001d1d007220 */ /* 0x000fe20000400000 */
[----:B------:R-:W-:-:S03]  /*14d0*/  FADD R29, R27, R22 ;  /* 0x000000161b1d7221 */ /* 0x000fc60000000000 */
[----:B------:R-:W-:-:S04]  /*14e0*/  FFMA R0, R25, R25, R0 ;  /* 0x0000001919007223 */ /* 0x000fc80000000000 */
[----:B------:R0:W1:Y:S01]  /*14f0*/  MUFU.RSQ R25, R0 ;  /* 0x0000000000197308 */ /* 0x0000620000001400 */
[----:B------:R-:W-:-:S04]  /*1500*/  IADD3 R24, PT, PT, R0, -0xd000000, RZ ;  /* 0xf300000000187810 */ /* 0x000fc80007ffe0ff */
[----:B------:R-:W-:-:S13]  /*1510*/  ISETP.GT.U32.AND P0, PT, R24, 0x727fffff, PT ;  /* 0x727fffff1800780c */ /* 0x000fda0003f04070 */
[----:B01----:R-:W-:Y:S05]  /*1520*/  @!P0 BRA `(.L_x_306) ;  /* 0x0000000000108947 */ /* 0x003fea0003800000 */
[----:B------:R-:W-:-:S07]  /*1530*/  MOV R26, 0x1550 ;  /* 0x00001550001a7802 */ /* 0x000fce0000000f00 */
[----:B------:R-:W-:Y:S05]  /*1540*/  CALL.REL.NOINC `($__internal_6_$__cuda_sm20_sqrt_rn_f32_slowpath) ;  /* 0x0000001000647944 */ /* 0x000fea0003c00000 */
[----:B------:R-:W-:Y:S01]  /*1550*/  IMAD.MOV.U32 R22, RZ, RZ, R0 ;  /* 0x000000ffff167224 */ /* 0x000fe200078e0000 */
[----:B------:R-:W-:Y:S06]  /*1560*/  BRA `(.L_x_307) ;  /* 0x0000000000107947 */ /* 0x000fec0003800000 */
.L_x_306:
[----:B------:R-:W-:Y:S01]  /*1570*/  FMUL.FTZ R27, R0, R25 ;  /* 0x00000019001b7220 */ /* 0x000fe20000410000 */
[----:B------:R-:W-:-:S03]  /*1580*/  FMUL.FTZ R22, R25, 0.5 ;  /* 0x3f00000019167820 */ /* 0x000fc60000410000 */
[----:B------:R-:W-:-:S04]  /*1590*/  FFMA R0, -R27, R27, R0 ;  /* 0x0000001b1b007223 */ /* 0x000fc80000000100 */
[----:B------:R-:W-:-:S07]  /*15a0*/  FFMA R22, R0, R22, R27 ;  /* 0x0000001600167223 */ /* 0x000fce000000001b */
.L_x_307:
[----:B------:R-:W-:Y:S05]  /*15b0*/  BSYNC.RECONVERGENT B4 ;  /* 0x0000000000047941 */ /* 0x000fea0003800200 */
.L_x_305:
[----:B------:R-:W-:Y:S01]  /*15c0*/  R2UR UR4, R30 ;  /* 0x000000001e0472ca */ /* 0x000fe200000e0000 */
[----:B------:R-:W-:Y:S01]  /*15d0*/  FADD R22, R29, -R22 ;  /* 0x800000161d167221 */ /* 0x000fe20000000000 */
[----:B------:R-:W-:-:S13]  /*15e0*/  R2UR UR5, R31 ;  /* 0x000000001f0572ca */ /* 0x000fda00000e0000 */
[----:B------:R0:W-:Y:S02]  /*15f0*/  ST.E desc[UR4][R4.64], R23 ;  /* 0x0000001704007985 */ /* 0x0001e4000c101904 */
.L_x_281:
[----:B------:R-:W-:Y:S05]  /*1600*/  BSYNC.RECONVERGENT B0 ;  /* 0x0000000000007941 */ /* 0x000fea0003800200 */
.L_x_275:
[----:B------:R-:W-:Y:S02]  /*1610*/  R2UR UR4, R30 ;  /* 0x000000001e0472ca */ /* 0x000fe400000e0000 */
[----:B------:R-:W-:-:S13]  /*1620*/  R2UR UR5, R31 ;  /* 0x000000001f0572ca */ /* 0x000fda00000e0000 */
[----:B0-----:R-:W3:Y:S01]  /*1630*/  LDG.E R23, desc[UR4][R10.64] ;  /* 0x000000040a177981 */ /* 0x001ee2000c1e1900 */
[----:B------:R-:W-:Y:S01]  /*1640*/  BSSY.RECONVERGENT B0, `(.L_x_308) ;  /* 0x00000e4000007945 */ /* 0x000fe20003800200 */
[----:B---3--:R-:W-:-:S13]  /*1650*/  ISETP.NE.AND P0, PT, R23, R21, PT ;  /* 0x000000151700720c */ /* 0x008fda0003f05270 */
[----:B------:R-:W-:Y:S05]  /*1660*/  @P0 BRA `(.L_x_309) ;  /* 0x0000000400ec0947 */ /* 0x000fea0003800000 */
[----:B------:R-:W-:Y:S02]  /*1670*/  R2UR UR4, R30 ;  /* 0x000000001e0472ca */ /* 0x000fe400000e0000 */
[----:B------:R-:W-:-:S13]  /*1680*/  R2UR UR5, R31 ;  /* 0x000000001f0572ca */ /* 0x000fda00000e0000 */
[----:B------:R-:W3:Y:S02]  /*1690*/  LDG.E R23, desc[UR4][R12.64] ;  /* 0x000000040c177981 */ /* 0x000ee4000c1e1900 */
[----:B---3--:R-:W-:-:S13]  /*16a0*/  ISETP.NE.AND P0, PT, R23, RZ, PT ;  /* 0x000000ff1700720c */ /* 0x008fda0003f05270 */
[----:B------:R-:W-:Y:S05]  /*16b0*/  @!P0 BRA `(.L_x_310) ;  /* 0x00000004004c8947 */ /* 0x000fea0003800000 */
[----:B------:R-:W0:Y:S01]  /*16c0*/  LDC.64 R26, c[0x0][0x398] ;  /* 0x0000e600ff1a7b82 */ /* 0x000e220000000a00 */
[C---:B------:R-:W-:Y:S02]  /*16d0*/  R2UR UR10, R30.reuse ;  /* 0x000000001e0a72ca */ /* 0x040fe400000e0000 */
[C---:B------:R-:W-:Y:S02]  /*16e0*/  R2UR UR11, R31.reuse ;  /* 0x000000001f0b72ca */ /* 0x040fe400000e0000 */
[C---:B------:R-:W-:Y:S02]  /*16f0*/  R2UR UR8, R30.reuse ;  /* 0x000000001e0872ca */ /* 0x040fe400000e0000 */
[C---:B------:R-:W-:Y:S01]  /*1700*/  R2UR UR9, R31.reuse ;  /* 0x000000001f0972ca */ /* 0x040fe200000e0000 */
[----:B------:R-:W3:Y:S01]  /*1710*/  LDC.64 R24, c[0x0][0x390] ;  /* 0x0000e400ff187b82 */ /* 0x000ee20000000a00 */
[----:B------:R-:W-:Y:S02]  /*1720*/  R2UR UR6, R30 ;  /* 0x000000001e0672ca */ /* 0x000fe400000e0000 */
[----:B------:R-:W-:-:S02]  /*1730*/  R2UR UR7, R31 ;  /* 0x000000001f0772ca */ /* 0x000fc400000e0000 */
[----:B------:R-:W-:Y:S02]  /*1740*/  R2UR UR4, R30 ;  /* 0x000000001e0472ca */ /* 0x000fe400000e0000 */
[----:B------:R-:W-:Y:S01]  /*1750*/  R2UR UR5, R31 ;  /* 0x000000001f0572ca */ /* 0x000fe200000e0000 */
[----:B------:R-:W4:Y:S08]  /*1760*/  LDC.64 R32, c[0x0][0x398] ;  /* 0x0000e600ff207b82 */ /* 0x000f300000000a00 */
[----:B------:R-:W5:Y:S01]  /*1770*/  LDC.64 R28, c[0x0][0x390] ;  /* 0x0000e400ff1c7b82 */ /* 0x000f620000000a00 */
[----:B0-----:R-:W-:-:S05]  /*1780*/  IMAD.WIDE R26, R23, 0x4, R26 ;  /* 0x00000004171a7825 */ /* 0x001fca00078e021a */
[----:B------:R-:W2:Y:S01]  /*1790*/  LDG.E R37, desc[UR10][R26.64] ;  /* 0x0000000a1a257981 */ /* 0x000ea2000c1e1900 */
[----:B---3--:R-:W-:-:S05]  /*17a0*/  IMAD.WIDE R24, R23, 0x4, R24 ;  /* 0x0000000417187825 */ /* 0x008fca00078e0218 */
[----:B------:R-:W3:Y:S04]  /*17b0*/  LDG.E R35, desc[UR6][R24.64] ;  /* 0x0000000618237981 */ /* 0x000ee8000c1e1900 */
[----:B----4-:R-:W2:Y:S04]  /*17c0*/  LDG.E R32, desc[UR8][R32.64] ;  /* 0x0000000820207981 */ /* 0x010ea8000c1e1900 */
[----:B-----5:R-:W3:Y:S01]  /*17d0*/  LDG.E R28, desc[UR4][R28.64] ;  /* 0x000000041c1c7981 */ /* 0x020ee2000c1e1900 */
[----:B------:R-:W-:Y:S01]  /*17e0*/  BSSY.RECONVERGENT B4, `(.L_x_311) ;  /* 0x0000012000047945 */ /* 0x000fe20003800200 */
[----:B--2---:R-:W-:-:S04]  /*17f0*/  FADD R23, R32, -R37 ;  /* 0x8000002520177221 */ /* 0x004fc80000000000 */
[----:B------:R-:W-:Y:S01]  /*1800*/  FMUL R23, R23, R23 ;  /* 0x0000001717177220 */ /* 0x000fe20000400000 */
[----:B---3--:R-:W-:-:S04]  /*1810*/  FADD R0, R28, -R35 ;  /* 0x800000231c007221 */ /* 0x008fc80000000000 */
[----:B------:R-:W-:-:S05]  /*1820*/  FFMA R34, R0, R0, R23 ;  /* 0x0000000000227223 */ /* 0x000fca0000000017 */
[----:B------:R-:W-:Y:S01]  /*1830*/  IADD3 R0, PT, PT, R34, -0xd000000, RZ ;  /* 0xf300000022007810 */ /* 0x000fe20007ffe0ff */
[----:B------:R0:W2:Y:S03]  /*1840*/  MUFU.RSQ R39, R34 ;  /* 0x0000002200277308 */ /* 0x0000a60000001400 */
[----:B------:R-:W-:-:S13]  /*1850*/  ISETP.GT.U32.AND P0, PT, R0, 0x727fffff, PT ;  /* 0x727fffff0000780c */ /* 0x000fda0003f04070 */
[----:B0-----:R-:W-:Y:S05]  /*1860*/  @!P0 BRA `(.L_x_312) ;  /* 0x0000000000148947 */ /* 0x001fea0003800000 */
[----:B------:R-:W-:Y:S01]  /*1870*/  IMAD.MOV.U32 R0, RZ, RZ, R34 ;  /* 0x000000ffff007224 */ /* 0x000fe200078e0022 */
[----:B------:R-:W-:-:S07]  /*1880*/  MOV R26, 0x18a0 ;  /* 0x000018a0001a7802 */ /* 0x000fce0000000f00 */
[----:B-12---:R-:W-:Y:S05]  /*1890*/  CALL.REL.NOINC `($__internal_6_$__cuda_sm20_sqrt_rn_f32_slowpath) ;  /* 0x0000000c00907944 */ /* 0x006fea0003c00000 */
[----:B------:R-:W-:Y:S01]  /*18a0*/  MOV R23, R0 ;  /* 0x0000000000177202 */ /* 0x000fe20000000f00 */
[----:B------:R-:W-:Y:S06]  /*18b0*/  BRA `(.L_x_313) ;  /* 0x0000000000107947 */ /* 0x000fec0003800000 */
.L_x_312:
[----:B--2---:R-:W-:Y:S01]  /*18c0*/  FMUL.FTZ R23, R34, R39 ;  /* 0x0000002722177220 */ /* 0x004fe20000410000 */
[----:B------:R-:W-:-:S03]  /*18d0*/  FMUL.FTZ R24, R39, 0.5 ;  /* 0x3f00000027187820 */ /* 0x000fc60000410000 */
[----:B------:R-:W-:-:S04]  /*18e0*/  FFMA R0, -R23, R23, R34 ;  /* 0x0000001717007223 */ /* 0x000fc80000000122 */
[----:B------:R-:W-:-:S07]  /*18f0*/  FFMA R23, R0, R24, R23 ;  /* 0x0000001800177223 */ /* 0x000fce0000000017 */
.L_x_313:
[----:B------:R-:W-:Y:S05]  /*1900*/  BSYNC.RECONVERGENT B4 ;  /* 0x0000000000047941 */ /* 0x000fea0003800200 */
.L_x_311:
[C---:B------:R-:W-:Y:S02]  /*1910*/  R2UR UR6, R30.reuse ;  /* 0x000000001e0672ca */ /* 0x040fe400000e0000 */
[C---:B------:R-:W-:Y:S02]  /*1920*/  R2UR UR7, R31.reuse ;  /* 0x000000001f0772ca */ /* 0x040fe400000e0000 */
[----:B------:R-:W-:Y:S02]  /*1930*/  R2UR UR4, R30 ;  /* 0x000000001e0472ca */ /* 0x000fe400000e0000 */
[----:B------:R-:W-:-:S09]  /*1940*/  R2UR UR5, R31 ;  /* 0x000000001f0572ca */ /* 0x000fd200000e0000 */
[----:B------:R-:W2:Y:S04]  /*1950*/  LDG.E R16, desc[UR6][R16.64] ;  /* 0x0000000610107981 */ /* 0x000ea8000c1e1900 */
[----:B------:R-:W3:Y:S01]  /*1960*/  LDG.E R24, desc[UR4][R14.64] ;  /* 0x000000040e187981 */ /* 0x000ee2000c1e1900 */
[----:B------:R-:W-:Y:S01]  /*1970*/  BSSY.RECONVERGENT B4, `(.L_x_314) ;  /* 0x0000011000047945 */ /* 0x000fe20003800200 */
[----:B--2---:R-:W-:Y:S01]  /*1980*/  FADD R32, R32, -R16 ;  /* 0x8000001020207221 */ /* 0x004fe20000000000 */
[----:B---3--:R-:W-:-:S03]  /*1990*/  FADD R28, R28, -R24 ;  /* 0x800000181c1c7221 */ /* 0x008fc60000000000 */
[----:B------:R-:W-:-:S04]  /*19a0*/  FMUL R25, R32, R32 ;  /* 0x0000002020197220 */ /* 0x000fc80000400000 */
[----:B------:R-:W-:-:S04]  /*19b0*/  FFMA R25, R28, R28, R25 ;  /* 0x0000001c1c197223 */ /* 0x000fc80000000019 */
[----:B------:R-:W-:Y:S01]  /*19c0*/  VIADD R0, R25, 0xf3000000 ;  /* 0xf300000019007836 */ /* 0x000fe20000000000 */
[----:B------:R0:W2:Y:S04]  /*19d0*/  MUFU.RSQ R26, R25 ;  /* 0x00000019001a7308 */ /* 0x0000a80000001400 */
[----:B------:R-:W-:-:S13]  /*19e0*/  ISETP.GT.U32.AND P0, PT, R0, 0x727fffff, PT ;  /* 0x727fffff0000780c */ /* 0x000fda0003f04070 */
[----:B0-2---:R-:W-:Y:S05]  /*19f0*/  @!P0 BRA `(.L_x_315) ;  /* 0x0000000000108947 */ /* 0x005fea0003800000 */
[----:B------:R-:W-:Y:S02]  /*1a00*/  MOV R0, R25 ;  /* 0x0000001900007202 */ /* 0x000fe40000000f00 */
[----:B------:R-:W-:-:S07]  /*1a10*/  MOV R26, 0x1a30 ;  /* 0x00001a30001a7802 */ /* 0x000fce0000000f00 */
[----:B-1----:R-:W-:Y:S05]  /*1a20*/  CALL.REL.NOINC `($__internal_6_$__cuda_sm20_sqrt_rn_f32_slowpath) ;  /* 0x0000000c002c7944 */ /* 0x002fea0003c00000 */
[----:B------:R-:W-:Y:S05]  /*1a30*/  BRA `(.L_x_316) ;  /* 0x0000000000107947 */ /* 0x000fea0003800000 */
.L_x_315:
[----:B------:R-:W-:Y:S01]  /*1a40*/  FMUL.FTZ R0, R25, R26 ;  /* 0x0000001a19007220 */ /* 0x000fe20000410000 */
[----:B------:R-:W-:-:S03]  /*1a50*/  FMUL.FTZ R14, R26, 0.5 ;  /* 0x3f0000001a0e7820 */ /* 0x000fc60000410000 */
[----:B------:R-:W-:-:S04]  /*1a60*/  FFMA R15, -R0, R0, R25 ;  /* 0x00000000000f7223 */ /* 0x000fc80000000119 */
[----:B------:R-:W-:-:S07]  /*1a70*/  FFMA R0, R15, R14, R0 ;  /* 0x0000000e0f007223 */ /* 0x000fce0000000000 */
.L_x_316:
[----:B------:R-:W-:Y:S05]  /*1a80*/  BSYNC.RECONVERGENT B4 ;  /* 0x0000000000047941 */ /* 0x000fea0003800200 */
.L_x_314:
[----:B------:R-:W-:Y:S01]  /*1a90*/  FADD R15, R37, -R16 ;  /* 0x80000010250f7221 */ /* 0x000fe20000000000 */
[----:B------:R-:W-:Y:S01]  /*1aa0*/  FADD R14, R35, -R24 ;  /* 0x80000018230e7221 */ /* 0x000fe20000000000 */
[----:B------:R-:W-:Y:S01]  /*1ab0*/  BSSY.RECONVERGENT B4, `(.L_x_317) ;  /* 0x0000011000047945 */ /* 0x000fe20003800200 */
[----:B------:R-:W-:Y:S01]  /*1ac0*/  FADD R16, -R0, R23 ;  /* 0x0000001700107221 */ /* 0x000fe20000000100 */
        /* <DEDUP_REMOVED lines=9> */
[----:B------:R-:W-:Y:S01]  /*1b60*/  IMAD.MOV.U32 R23, RZ, RZ, R0 ;  /* 0x000000ffff177224 */ /* 0x000fe200078e0000 */
[----:B------:R-:W-:Y:S06]  /*1b70*/  BRA `(.L_x_319) ;  /* 0x0000000000107947 */ /* 0x000fec0003800000 */
.L_x_318:
[----:B------:R-:W-:Y:S01]  /*1b80*/  FMUL.FTZ R23, R24, R15 ;  /* 0x0000000f18177220 */ /* 0x000fe20000410000 */
[----:B------:R-:W-:-:S03]  /*1b90*/  FMUL.FTZ R14, R15, 0.5 ;  /* 0x3f0000000f0e7820 */ /* 0x000fc60000410000 */
[----:B------:R-:W-:-:S04]  /*1ba0*/  FFMA R0, -R23, R23, R24 ;  /* 0x0000001717007223 */ /* 0x000fc80000000118 */
[----:B------:R-:W-:-:S07]  /*1bb0*/  FFMA R23, R0, R14, R23 ;  /* 0x0000000e00177223 */ /* 0x000fce0000000017 */
.L_x_319:
[----:B------:R-:W-:Y:S05]  /*1bc0*/  BSYNC.RECONVERGENT B4 ;  /* 0x0000000000047941 */ /* 0x000fea0003800200 */
.L_x_317:
[----:B------:R-:W-:Y:S01]  /*1bd0*/  FADD R23, R16, -R23 ;  /* 0x8000001710177221 */ /* 0x000fe20000000000 */
[----:B------:R-:W-:Y:S06]  /*1be0*/  BRA `(.L_x_320) ;  /* 0x0000000800247947 */ /* 0x000fec0003800000 */
.L_x_310:
        /* <DEDUP_REMOVED lines=10> */
[----:B------:R-:W4:Y:S04]  /*1c90*/  LDG.E R17, desc[UR10][R16.64] ;  /* 0x0000000a10117981 */ /* 0x000f28000c1e1900 */
[----:B0-----:R-:W4:Y:S04]  /*1ca0*/  LDG.E R26, desc[UR8][R26.64] ;  /* 0x000000081a1a7981 */ /* 0x001f28000c1e1900 */
[----:B------:R-:W5:Y:S04]  /*1cb0*/  LDG.E R15, desc[UR6][R14.64] ;  /* 0x000000060e0f7981 */ /* 0x000f68000c1e1900 */
[----:B---3--:R-:W5:Y:S01]  /*1cc0*/  LDG.E R24, desc[UR4][R24.64] ;  /* 0x0000000418187981 */ /* 0x008f62000c1e1900 */
[----:B------:R-:W-:Y:S01]  /*1cd0*/  BSSY.RECONVERGENT B4, `(.L_x_321) ;  /* 0x0000012000047945 */ /* 0x000fe20003800200 */
[----:B----4-:R-:W-:-:S04]  /*1ce0*/  FADD R23, R26, -R17 ;  /* 0x800000111a177221 */ /* 0x010fc80000000000 */
[----:B------:R-:W-:Y:S01]  /*1cf0*/  FMUL R23, R23, R23 ;  /* 0x0000001717177220 */ /* 0x000fe20000400000 */
[----:B-----5:R-:W-:-:S04]  /*1d00*/  FADD R0, R24, -R15 ;  /* 0x8000000f18007221 */ /* 0x020fc80000000000 */
[----:B------:R-:W-:-:S04]  /*1d10*/  FFMA R28, R0, R0, R23 ;  /* 0x00000000001c7223 */ /* 0x000fc80000000017 */
[----:B------:R0:W3:Y:S01]  /*1d20*/  MUFU.RSQ R29, R28 ;  /* 0x0000001c001d7308 */ /* 0x0000e20000001400 */
[----:B------:R-:W-:-:S04]  /*1d30*/  IADD3 R0, PT, PT, R28, -0xd000000, RZ ;  /* 0xf30000001c007810 */ /* 0x000fc80007ffe0ff */
[----:B------:R-:W-:-:S13]  /*1d40*/  ISETP.GT.U32.AND P0, PT, R0, 0x727fffff, PT ;  /* 0x727fffff0000780c */ /* 0x000fda0003f04070 */
[----:B0--3--:R-:W-:Y:S05]  /*1d50*/  @!P0 BRA `(.L_x_322) ;  /* 0x0000000000148947 */ /* 0x009fea0003800000 */
[----:B------:R-:W-:Y:S01]  /*1d60*/  IMAD.MOV.U32 R0, RZ, RZ, R28 ;  /* 0x000000ffff007224 */ /* 0x000fe200078e001c */
[----:B------:R-:W-:-:S07]  /*1d70*/  MOV R26, 0x1d90 ;  /* 0x00001d90001a7802 */ /* 0x000fce0000000f00 */
[----:B-12---:R-:W-:Y:S05]  /*1d80*/  CALL.REL.NOINC `($__internal_6_$__cuda_sm20_sqrt_rn_f32_slowpath) ;  /* 0x0000000800547944 */ /* 0x006fea0003c00000 */
[----:B------:R-:W-:Y:S01]  /*1d90*/  MOV R23, R0 ;  /* 0x0000000000177202 */ /* 0x000fe20000000f00 */
[----:B------:R-:W-:Y:S06]  /*1da0*/  BRA `(.L_x_323) ;  /* 0x0000000000107947 */ /* 0x000fec0003800000 */
.L_x_322:
[----:B------:R-:W-:Y:S01]  /*1db0*/  FMUL.FTZ R23, R28, R29 ;  /* 0x0000001d1c177220 */ /* 0x000fe20000410000 */
[----:B------:R-:W-:-:S03]  /*1dc0*/  FMUL.FTZ R14, R29, 0.5 ;  /* 0x3f0000001d0e7820 */ /* 0x000fc60000410000 */
[----:B------:R-:W-:-:S04]  /*1dd0*/  FFMA R0, -R23, R23, R28 ;  /* 0x0000001717007223 */ /* 0x000fc8000000011c */
[----:B------:R-:W-:-:S07]  /*1de0*/  FFMA R23, R0, R14, R23 ;  /* 0x0000000e00177223 */ /* 0x000fce0000000017 */
.L_x_323:
[----:B------:R-:W-:Y:S05]  /*1df0*/  BSYNC.RECONVERGENT B4 ;  /* 0x0000000000047941 */ /* 0x000fea0003800200 */
.L_x_321:
[----:B------:R-:W-:Y:S01]  /*1e00*/  FMUL R23, R23, -2 ;  /* 0xc000000017177820 */ /* 0x000fe20000400000 */
[----:B------:R-:W-:Y:S06]  /*1e10*/  BRA `(.L_x_320) ;  /* 0x0000000400987947 */ /* 0x000fec0003800000 */
.L_x_309:
[----:B------:R-:W0:Y:S01]  /*1e20*/  LDC.64 R28, c[0x0][0x380] ;  /* 0x0000e000ff1c7b82 */ /* 0x000e220000000a00 */
[----:B------:R-:W-:Y:S02]  /*1e30*/  R2UR UR4, R30 ;  /* 0x000000001e0472ca */ /* 0x000fe400000e0000 */
[----:B------:R-:W-:Y:S01]  /*1e40*/  R2UR UR5, R31 ;  /* 0x000000001f0572ca */ /* 0x000fe200000e0000 */
[----:B0-----:R-:W-:-:S12]  /*1e50*/  IMAD.WIDE R24, R23, 0x4, R28 ;  /* 0x0000000417187825 */ /* 0x001fd800078e021c */
[----:B------:R-:W3:Y:S01]  /*1e60*/  LDG.E R24, desc[UR4][R24.64] ;  /* 0x0000000418187981 */ /* 0x000ee2000c1e1900 */
[----:B------:R-:W-:Y:S01]  /*1e70*/  BSSY.RECONVERGENT B4, `(.L_x_324) ;  /* 0x000000d000047945 */ /* 0x000fe20003800200 */
[----:B---3--:R-:W-:-:S13]  /*1e80*/  ISETP.NE.AND P0, PT, R24, R21, PT ;  /* 0x000000151800720c */ /* 0x008fda0003f05270 */
[----:B------:R-:W-:Y:S05]  /*1e90*/  @!P0 BRA `(.L_x_325) ;  /* 0x0000000000288947 */ /* 0x000fea0003800000 */
.L_x_326:
[----:B------:R-:W-:Y:S01]  /*1ea0*/  R2UR UR4, R30 ;  /* 0x000000001e0472ca */ /* 0x000fe200000e0000 */
[----:B------:R-:W-:Y:S01]  /*1eb0*/  IMAD.WIDE R24, R24, 0x4, R28 ;  /* 0x0000000418187825 */ /* 0x000fe200078e021c */
[C---:B------:R-:W-:Y:S02]  /*1ec0*/  R2UR UR5, R31.reuse ;  /* 0x000000001f0572ca */ /* 0x040fe400000e0000 */
[----:B------:R-:W-:Y:S02]  /*1ed0*/  R2UR UR6, R30 ;  /* 0x000000001e0672ca */ /* 0x000fe400000e0000 */
[----:B------:R-:W-:-:S09]  /*1ee0*/  R2UR UR7, R31 ;  /* 0x000000001f0772ca */ /* 0x000fd200000e0000 */
[----:B------:R-:W3:Y:S01]  /*1ef0*/  LDG.E R24, desc[UR4][R24.64] ;  /* 0x0000000418187981 */ /* 0x000ee2000c1e1900 */
[----:B-----5:R-:W-:-:S05]  /*1f00*/  IMAD.WIDE R26, R23, 0x4, R28 ;  /* 0x00000004171a7825 */ /* 0x020fca00078e021c */
[----:B------:R0:W5:Y:S01]  /*1f10*/  LDG.E R23, desc[UR6][R26.64] ;  /* 0x000000061a177981 */ /* 0x000162000c1e1900 */
[----:B---3--:R-:W-:-:S13]  /*1f20*/  ISETP.NE.AND P0, PT, R24, R21, PT ;  /* 0x000000151800720c */ /* 0x008fda0003f05270 */
[----:B0-----:R-:W-:Y:S05]  /*1f30*/  @P0 BRA `(.L_x_326) ;  /* 0xfffffffc00d80947 */ /* 0x001fea000383ffff */
.L_x_325:
[----:B------:R-:W-:Y:S05]  /*1f40*/  BSYNC.RECONVERGENT B4 ;  /* 0x0000000000047941 */ /* 0x000fea0003800200 */
.L_x_324:
[----:B------:R-:W-:Y:S01]  /*1f50*/  R2UR UR4, R30 ;  /* 0x000000001e0472ca */ /* 0x000fe200000e0000 */
[----:B------:R-:W0:Y:S01]  /*1f60*/  LDC.64 R32, c[0x0][0x398] ;  /* 0x0000e600ff207b82 */ /* 0x000e220000000a00 */
[----:B------:R-:W-:-:S07]  /*1f70*/  R2UR UR5, R31 ;  /* 0x000000001f0572ca */ /* 0x000fce00000e0000 */
[----:B------:R-:W3:Y:S06]  /*1f80*/  LDC.64 R26, c[0x0][0x390] ;  /* 0x0000e400ff1a7b82 */ /* 0x000eec0000000a00 */
[----:B------:R-:W4:Y:S01]  /*1f90*/  LDG.E R35, desc[UR4][R12.64] ;  /* 0x000000040c237981 */ /* 0x000f22000c1e1900 */
[C---:B------:R-:W-:Y:S02]  /*1fa0*/  R2UR UR8, R30.reuse ;  /* 0x000000001e0872ca */ /* 0x040fe400000e0000 */
[----:B------:R-:W-:Y:S02]  /*1fb0*/  R2UR UR9, R31 ;  /* 0x000000001f0972ca */ /* 0x000fe400000e0000 */
[----:B------:R-:W-:-:S02]  /*1fc0*/  R2UR UR10, R30 ;  /* 0x000000001e0a72ca */ /* 0x000fc400000e0000 */
[----:B------:R-:W-:Y:S02]  /*1fd0*/  R2UR UR11, R31 ;  /* 0x000000001f0b72ca */ /* 0x000fe400000e0000 */
[----:B------:R-:W-:Y:S01]  /*1fe0*/  R2UR UR6, R30 ;  /* 0x000000001e0672ca */ /* 0x000fe200000e0000 */
[----:B0----5:R-:W-:Y:S01]  /*1ff0*/  IMAD.WIDE R28, R23, 0x4, R32 ;  /* 0x00000004171c7825 */ /* 0x021fe200078e0220 */
[----:B------:R-:W-:-:S05]  /*2000*/  R2UR UR7, R31 ;  /* 0x000000001f0772ca */ /* 0x000fca00000e0000 */
[----:B------:R-:W2:Y:S01]  /*2010*/  LDG.E R28, desc[UR8][R28.64] ;  /* 0x000000081c1c7981 */ /* 0x000ea2000c1e1900 */
[----:B---3--:R-:W-:-:S06]  /*2020*/  IMAD.WIDE R24, R23, 0x4, R26 ;  /* 0x0000000417187825 */ /* 0x008fcc00078e021a */
[----:B------:R-:W3:Y:S01]  /*2030*/  LDG.E R25, desc[UR4][R24.64] ;  /* 0x0000000418197981 */ /* 0x000ee2000c1e1900 */
[----:B----4-:R-:W-:-:S04]  /*2040*/  IMAD.WIDE R32, R35, 0x4, R32 ;  /* 0x0000000423207825 */ /* 0x010fc800078e0220 */
[----:B------:R-:W-:Y:S02]  /*2050*/  IMAD.WIDE R26, R35, 0x4, R26 ;  /* 0x00000004231a7825 */ /* 0x000fe400078e021a */
        /* <DEDUP_REMOVED lines=16> */
.L_x_328:
[----:B------:R-:W-:Y:S01]  /*2160*/  FMUL.FTZ R23, R34, R37 ;  /* 0x0000002522177220 */ /* 0x000fe20000410000 */
[----:B------:R-:W-:-:S03]  /*2170*/  FMUL.FTZ R24, R37, 0.5 ;  /* 0x3f00000025187820 */ /* 0x000fc60000410000 */
[----:B------:R-:W-:-:S04]  /*2180*/  FFMA R0, -R23, R23, R34 ;  /* 0x0000001717007223 */ /* 0x000fc80000000122 */
[----:B------:R-:W-:-:S07]  /*2190*/  FFMA R23, R0, R24, R23 ;  /* 0x0000001800177223 */ /* 0x000fce0000000017 */
.L_x_329:
[----:B------:R-:W-:Y:S05]  /*21a0*/  BSYNC.RECONVERGENT B4 ;  /* 0x0000000000047941 */ /* 0x000fea0003800200 */
.L_x_327:
        /* <DEDUP_REMOVED lines=14> */
[----:B0-2---:R-:W-:Y:S05]  /*2290*/  @!P0 BRA `(.L_x_331) ;  /* 0x0000000000108947 */ /* 0x005fea0003800000 */
[----:B------:R-:W-:Y:S01]  /*22a0*/  IMAD.MOV.U32 R0, RZ, RZ, R25 ;  /* 0x000000ffff007224 */ /* 0x000fe200078e0019 */
[----:B------:R-:W-:-:S07]  /*22b0*/  MOV R26, 0x22d0 ;  /* 0x000022d0001a7802 */ /* 0x000fce0000000f00 */
[----:B-1----:R-:W-:Y:S05]  /*22c0*/  CALL.REL.NOINC `($__internal_6_$__cuda_sm20_sqrt_rn_f32_slowpath) ;  /* 0x0000000400047944 */ /* 0x002fea0003c00000 */
[----:B------:R-:W-:Y:S05]  /*22d0*/  BRA `(.L_x_332) ;  /* 0x0000000000107947 */ /* 0x000fea0003800000 */
.L_x_331:
[----:B------:R-:W-:Y:S01]  /*22e0*/  FMUL.FTZ R0, R25, R24 ;  /* 0x0000001819007220 */ /* 0x000fe20000410000 */
[----:B------:R-:W-:-:S03]  /*22f0*/  FMUL.FTZ R14, R24, 0.5 ;  /* 0x3f000000180e7820 */ /* 0x000fc60000410000 */
[----:B------:R-:W-:-:S04]  /*2300*/  FFMA R15, -R0, R0, R25 ;  /* 0x00000000000f7223 */ /* 0x000fc80000000119 */
[----:B------:R-:W-:-:S07]  /*2310*/  FFMA R0, R15, R14, R0 ;  /* 0x0000000e0f007223 */ /* 0x000fce0000000000 */
.L_x_332:
[----:B------:R-:W-:Y:S05]  /*2320*/  BSYNC.RECONVERGENT B4 ;  /* 0x0000000000047941 */ /* 0x000fea0003800200 */
.L_x_330:
[----:B------:R-:W-:Y:S01]  /*2330*/  FADD R15, R35, -R16 ;  /* 0x80000010230f7221 */ /* 0x000fe20000000000 */
[----:B------:R-:W-:Y:S01]  /*2340*/  FADD R14, R38, -R29 ;  /* 0x8000001d260e7221 */ /* 0x000fe20000000000 */
[----:B------:R-:W-:Y:S01]  /*2350*/  BSSY.RECONVERGENT B4, `(.L_x_333) ;  /* 0x0000011000047945 */ /* 0x000fe20003800200 */
[----:B------:R-:W-:Y:S01]  /*2360*/  FADD R16, -R0, R23 ;  /* 0x0000001700107221 */ /* 0x000fe20000000100 */
        /* <DEDUP_REMOVED lines=9> */
[----:B------:R-:W-:Y:S01]  /*2400*/  MOV R23, R0 ;  /* 0x0000000000177202 */ /* 0x000fe20000000f00 */
[----:B------:R-:W-:Y:S06]  /*2410*/  BRA `(.L_x_335) ;  /* 0x0000000000107947 */ /* 0x000fec0003800000 */
.L_x_334:
[----:B------:R-:W-:Y:S01]  /*2420*/  FMUL.FTZ R23, R24, R15 ;  /* 0x0000000f18177220 */ /* 0x000fe20000410000 */
[----:B------:R-:W-:-:S03]  /*2430*/  FMUL.FTZ R14, R15, 0.5 ;  /* 0x3f0000000f0e7820 */ /* 0x000fc60000410000 */
[----:B------:R-:W-:-:S04]  /*2440*/  FFMA R0, -R23, R23, R24 ;  /* 0x0000001717007223 */ /* 0x000fc80000000118 */
[----:B------:R-:W-:-:S07]  /*2450*/  FFMA R23, R0, R14, R23 ;  /* 0x0000000e00177223 */ /* 0x000fce0000000017 */
.L_x_335:
[----:B------:R-:W-:Y:S05]  /*2460*/  BSYNC.RECONVERGENT B4 ;  /* 0x0000000000047941 */ /* 0x000fea0003800200 */
.L_x_333:
[----:B------:R-:W-:-:S07]  /*2470*/  FADD R23, R16, -R23 ;  /* 0x8000001710177221 */ /* 0x000fce0000000000 */
.L_x_320:
[----:B------:R-:W-:Y:S05]  /*2480*/  BSYNC.RECONVERGENT B0 ;  /* 0x0000000000007941 */ /* 0x000fea0003800200 */
.L_x_308:
[----:B------:R-:W-:Y:S02]  /*2490*/  R2UR UR4, R30 ;  /* 0x000000001e0472ca */ /* 0x000fe400000e0000 */
[----:B------:R-:W-:-:S13]  /*24a0*/  R2UR UR5, R31 ;  /* 0x000000001f0572ca */ /* 0x000fda00000e0000 */
[----:B------:R-:W3:Y:S01]  /*24b0*/  LDG.E.64 R14, desc[UR4][R8.64+0x18] ;  /* 0x00001804080e7981 */ /* 0x000ee2000c1e1b00 */
[----:B------:R-:W-:-:S04]  /*24c0*/  FADD R0, R23, R22 ;  /* 0x0000001617007221 */ /* 0x000fc80000000000 */
[----:B------:R-:W-:-:S04]  /*24d0*/  FMUL R0, R0, 100 ;  /* 0x42c8000000007820 */ /* 0x000fc80000400000 */
[----:B------:R-:W3:Y:S02]  /*24e0*/  F2I.S64.TRUNC R16, R0 ;  /* 0x0000000000107311 */ /* 0x000ee4000020d900 */
[----:B---3--:R-:W-:-:S04]  /*24f0*/  ISETP.GE.U32.AND P0, PT, R16, R14, PT ;  /* 0x0000000e1000720c */ /* 0x008fc80003f06070 */
[----:B------:R-:W-:-:S13]  /*2500*/  ISETP.GE.AND.EX P0, PT, R17, R15, PT, P0 ;  /* 0x0000000f1100720c */ /* 0x000fda0003f06300 */
[C---:B------:R-:W-:Y:S02]  /*2510*/  @!P0 R2UR UR6, R30.reuse ;  /* 0x000000001e0682ca */ /* 0x040fe400000e0000 */
[C---:B------:R-:W-:Y:S02]  /*2520*/  @!P0 R2UR UR7, R31.reuse ;  /* 0x000000001f0782ca */ /* 0x040fe400000e0000 */
[C---:B------:R-:W-:Y:S02]  /*2530*/  @!P0 R2UR UR4, R30.reuse ;  /* 0x000000001e0482ca */ /* 0x040fe400000e0000 */
[C---:B------:R-:W-:Y:S02]  /*2540*/  @!P0 R2UR UR5, R31.reuse ;  /* 0x000000001f0582ca */ /* 0x040fe400000e0000 */
[----:B------:R-:W-:Y:S02]  /*2550*/  @!P0 R2UR UR8, R30 ;  /* 0x000000001e0882ca */ /* 0x000fe400000e0000 */
[----:B------:R-:W-:-:S05]  /*2560*/  @!P0 R2UR UR9, R31 ;  /* 0x000000001f0982ca */ /* 0x000fca00000e0000 */
[----:B------:R0:W-:Y:S04]  /*2570*/  @!P0 STG.E desc[UR6][R8.64+0x8], R21 ;  /* 0x0000081508008986 */ /* 0x0001e8000c101906 */
[----:B------:R0:W-:Y:S04]  /*2580*/  @!P0 STG.E.64 desc[UR4][R8.64], R2 ;  /* 0x0000000208008986 */ /* 0x0001e8000c101b04 */
[----:B------:R-:W3:Y:S04]  /*2590*/  @!P0 LD.E R15, desc[UR8][R4.64] ;  /* 0x00000008040f8980 */ /* 0x000ee8000c101900 */
[----:B------:R0:W-:Y:S04]  /*25a0*/  @!P0 STG.E.64 desc[UR6][R8.64+0x10], R22 ;  /* 0x0000101608008986 */ /* 0x0001e8000c101b06 */
[----:B------:R0:W-:Y:S04]  /*25b0*/  @!P0 STG.E.64 desc[UR8][R8.64+0x18], R16 ;  /* 0x0000181008008986 */ /* 0x0001e8000c101b08 */
[----:B---3--:R0:W-:Y:S02]  /*25c0*/  @!P0 STG.E desc[UR4][R8.64+0xc], R15 ;  /* 0x00000c0f08008986 */ /* 0x0081e4000c101904 */
.L_x_274:
[----:B------:R-:W-:Y:S05]  /*25d0*/  BSYNC.RECONVERGENT B1 ;  /* 0x0000000000017941 */ /* 0x000fea0003800200 */
.L_x_273:
[----:B------:R-:W-:Y:S02]  /*25e0*/  R2UR UR4, R30 ;  /* 0x000000001e0472ca */ /* 0x000fe400000e0000 */
[----:B------:R-:W-:-:S13]  /*25f0*/  R2UR UR5, R31 ;  /* 0x000000001f0572ca */ /* 0x000fda00000e0000 */
[----:B0-----:R-:W3:Y:S02]  /*2600*/  LDG.E R21, desc[UR4][R12.64] ;  /* 0x000000040c157981 */ /* 0x001ee4000c1e1900 */
[----:B---3--:R-:W-:-:S13]  /*2610*/  ISETP.NE.AND P0, PT, R21, RZ, PT ;  /* 0x000000ff1500720c */ /* 0x008fda0003f05270 */
[----:B------:R-:W-:Y:S05]  /*2620*/  @P0 BRA `(.L_x_336) ;  /* 0xffffffdc003c0947 */ /* 0x000fea000383ffff */
.L_x_272:
[----:B------:R-:W-:Y:S05]  /*2630*/  BSYNC.RECONVERGENT B2 ;  /* 0x0000000000027941 */ /* 0x000fea0003800200 */
.L_x_271:
[----:B------:R-:W0:Y:S01]  /*2640*/  LDCU UR4, c[0x0][0x3d0] ;  /* 0x00007a00ff0477ac */ /* 0x000e220008000800 */
[----:B------:R-:W-:-:S05]  /*2650*/  VIADD R3, R3, 0x1 ;  /* 0x0000000103037836 */ /* 0x000fca0000000000 */
[----:B0-----:R-:W-:-:S13]  /*2660*/  ISETP.GE.AND P0, PT, R3, UR4, PT ;  /* 0x0000000403007c0c */ /* 0x001fda000bf06270 */
[----:B------:R-:W-:Y:S05]  /*2670*/  @!P0 BRA `(.L_x_337) ;  /* 0xffffffd800ec8947 */ /* 0x000fea000383ffff */
.L_x_270:
[----:B------:R-:W-:Y:S05]  /*2680*/  BSYNC.RECONVERGENT B3 ;  /* 0x0000000000037941 */ /* 0x000fea0003800200 */
.L_x_269:
[----:B------:R-:W-:-:S04]  /*2690*/  MOV R0, 0x8 ;  /* 0x0000000800007802 */ /* 0x000fc80000000f00 */
[----:B------:R0:W3:Y:S03]  /*26a0*/  LDC.64 R2, c[0x4][R0] ;  /* 0x0100000000027b82 */ /* 0x0000e60000000a00 */
[----:B------:R-:W-:-:S07]  /*26b0*/  LEPC R20, `(.L_x_338) ;  /* 0x000000001014794e */ /* 0x000fce0000000000 */
[----:B0123--:R-:W-:Y:S05]  /*26c0*/  CALL.ABS.NOINC R2 ;  /* 0x0000000002007343 */ /* 0x00ffea0003c00000 */
.L_x_338:
[----:B------:R-:W-:Y:S05]  /*26d0*/  EXIT ;  /* 0x000000000000794d */ /* 0x000fea0003800000 */
        .weak           $__internal_6_$__cuda_sm20_sqrt_rn_f32_slowpath
        .type           $__internal_6_$__cuda_sm20_sqrt_rn_f32_slowpath,@function
        .size           $__internal_6_$__cuda_sm20_sqrt_rn_f32_slowpath,(.L_x_387 - $__internal_6_$__cuda_sm20_sqrt_rn_f32_slowpath)
$__internal_6_$__cuda_sm20_sqrt_rn_f32_slowpath:
        /* <DEDUP_REMOVED lines=19> */
.L_x_339:
[----:B------:R-:W-:Y:S02]  /*2810*/  IMAD.MOV.U32 R0, RZ, RZ, R27 ;  /* 0x000000ffff007224 */ /* 0x000fe400078e001b */
[----:B------:R-:W-:-:S04]  /*2820*/  HFMA2 R27, -RZ, RZ, 0, 0 ;  /* 0x00000000ff1b7431 */ /* 0x000fc800000001ff */
[----:B------:R-:W-:Y:S05]  /*2830*/  RET.REL.NODEC R26 `(_Z15relocate_kernelPiS_PfS0_S_S_iiS_P13relocate_dataS_i) ;  /* 0xffffffd41af07950 */ /* 0x000fea0003c3ffff */
.L_x_340:
        /* <DEDUP_REMOVED lines=12> */
.L_x_387:


//--------------------- .text._Z9init_swapP9swap_datai --------------------------
	.section	.text._Z9init_swapP9swap_datai,"ax",@progbits
	.align	128
        .global         _Z9init_swapP9swap_datai
        .type           _Z9init_swapP9swap_datai,@function
        .size           _Z9init_swapP9swap_datai,(.L_x_394 - _Z9init_swapP9swap_datai)
        .other          _Z9init_swapP9swap_datai,@"STO_CUDA_ENTRY STV_DEFAULT"
_Z9init_swapP9swap_datai:
.text._Z9init_swapP9swap_datai:
        /* <DEDUP_REMOVED lines=13> */
.L_x_341:
        /* <DEDUP_REMOVED lines=11> */
.L_x_394:


//--------------------- .text._Z17inter_swap_kernelPiS_PfS0_S_S_iiS_P9swap_dataS_i --------------------------
	.section	.text._Z17inter_swap_kernelPiS_PfS0_S_S_iiS_P9swap_dataS_i,"ax",@progbits
	.align	128
        .global         _Z17inter_swap_kernelPiS_PfS0_S_S_iiS_P9swap_dataS_i
        .type           _Z17inter_swap_kernelPiS_PfS0_S_S_iiS_P9swap_dataS_i,@function
        .size           _Z17inter_swap_kernelPiS_PfS0_S_S_iiS_P9swap_dataS_i,(.L_x_388 - _Z17inter_swap_kernelPiS_PfS0_S_S_iiS_P9swap_dataS_i)
        .other          _Z17inter_swap_kernelPiS_PfS0_S_S_iiS_P9swap_dataS_i,@"STO_CUDA_ENTRY STV_DEFAULT"
_Z17inter_swap_kernelPiS_PfS0_S_S_iiS_P9swap_dataS_i:
.text._Z17inter_swap_kernelPiS_PfS0_S_S_iiS_P9swap_dataS_i:
[----:B------:R-:W-:Y:S01]  /*0000*/  LDC R1, c[0x0][0x37c] ;  /* 0x0000df00ff017b82 */ /* 0x000fe20000000800 */
[----:B------:R-:W0:Y:S07]  /*0010*/  S2R R18, SR_TID.X ;  /* 0x0000000000127919 */ /* 0x000e2e0000002100 */
[----:B------:R-:W0:Y:S01]  /*0020*/  S2UR UR6, SR_CTAID.X ;  /* 0x00000000000679c3 */ /* 0x000e220000002500 */
[----:B------:R-:W1:Y:S07]  /*0030*/  LDCU.64 UR4, c[0x0][0x358] ;  /* 0x00006b00ff0477ac */ /* 0x000e6e0008000a00 */
[----:B------:R-:W0:Y:S08]  /*0040*/  LDC R5, c[0x0][0x360] ;  /* 0x0000d800ff057b82 */ /* 0x000e300000000800 */
[----:B------:R-:W2:Y:S01]  /*0050*/  LDC.64 R2, c[0x0][0x3b8] ;  /* 0x0000ee00ff027b82 */ /* 0x000ea20000000a00 */
[----:B0-----:R-:W-:Y:S01]  /*0060*/  IMAD R18, R5, UR6, R18 ;  /* 0x0000000605127c24 */ /* 0x001fe2000f8e0212 */
[----:B------:R-:W0:Y:S03]  /*0070*/  LDCU UR6, c[0x0][0x3d0] ;  /* 0x00007a00ff0677ac */ /* 0x000e260008000800 */
[----:B--2---:R-:W-:-:S06]  /*0080*/  IMAD.WIDE R2, R18, 0x4, R2 ;  /* 0x0000000412027825 */ /* 0x004fcc00078e0202 */
[----:B-1----:R-:W2:Y:S02]  /*0090*/  LDG.E R2, desc[UR4][R2.64] ;  /* 0x0000000402027981 */ /* 0x002ea4000c1e1900 */
[----:B--2---:R-:W-:-:S04]  /*00a0*/  ISETP.GE.AND P0, PT, R2, 0x1, PT ;  /* 0x000000010200780c */ /* 0x004fc80003f06270 */
[----:B0-----:R-:W-:-:S13]  /*00b0*/  ISETP.GE.OR P0, PT, R18, UR6, !P0 ;  /* 0x0000000612007c0c */ /* 0x001fda000c706670 */
[----:B------:R-:W-:Y:S05]  /*00c0*/  @P0 EXIT ;  /* 0x000000000000094d */ /* 0x000fea0003800000 */
[----:B------:R-:W0:Y:S02]  /*00d0*/  LDC.64 R2, c[0x0][0x388] ;  /* 0x0000e200ff027b82 */ /* 0x000e240000000a00 */
[----:B0-----:R-:W-:-:S05]  /*00e0*/  IMAD.WIDE R2, R18, 0x4, R2 ;  /* 0x0000000412027825 */ /* 0x001fca00078e0202 */
[----:B------:R-:W2:Y:S02]  /*00f0*/  LDG.E R32, desc[UR4][R2.64] ;  /* 0x0000000402207981 */ /* 0x000ea4000c1e1900 */
[----:B--2---:R-:W-:-:S13]  /*0100*/  ISETP.NE.AND P0, PT, R32, RZ, PT ;  /* 0x000000ff2000720c */ /* 0x004fda0003f05270 */
[----:B------:R-:W-:Y:S05]  /*0110*/  @!P0 EXIT ;  /* 0x000000000000894d */ /* 0x000fea0003800000 */
[----:B------:R-:W0:Y:S08]  /*0120*/  LDC.64 R4, c[0x0][0x380] ;  /* 0x0000e000ff047b82 */ /* 0x000e300000000a00 */
[----:B------:R-:W1:Y:S08]  /*0130*/  LDC.64 R44, c[0x0][0x3c0] ;  /* 0x0000f000ff2c7b82 */ /* 0x000e700000000a00 */
[----:B------:R-:W2:Y:S01]  /*0140*/  LDC.64 R14, c[0x0][0x3a8] ;  /* 0x0000ea00ff0e7b82 */ /* 0x000ea20000000a00 */
[----:B0-----:R-:W-:-:S05]  /*0150*/  IMAD.WIDE R4, R32, 0x4, R4 ;  /* 0x0000000420047825 */ /* 0x001fca00078e0204 */
[----:B------:R0:W5:Y:S01]  /*0160*/  LDG.E R2, desc[UR4][R4.64] ;  /* 0x0000000404027981 */ /* 0x000162000c1e1900 */
[----:B------:R-:W-:Y:S01]  /*0170*/  HFMA2 R7, -RZ, RZ, 0, 0 ;  /* 0x00000000ff077431 */ /* 0x000fe200000001ff */
[C---:B------:R-:W-:Y:S01]  /*0180*/  IADD3 R3, PT, PT, R18.reuse, 0x1, RZ ;  /* 0x0000000112037810 */ /* 0x040fe20007ffe0ff */
[----:B-1----:R-:W-:-:S04]  /*0190*/  IMAD.WIDE R44, R18, 0x20, R44 ;  /* 0x00000020122c7825 */ /* 0x002fc800078e022c */
[----:B0-2---:R-:W-:-:S07]  /*01a0*/  IMAD.WIDE R14, R18, 0x4, R14 ;  /* 0x00000004120e7825 */ /* 0x005fce00078e020e */
.L_x_378:
[----:B------:R-:W0:Y:S01]  /*01b0*/  LDCU UR6, c[0x0][0x3d0] ;  /* 0x00007a00ff0677ac */ /* 0x000e220008000800 */
[----:B------:R-:W-:Y:S01]  /*01c0*/  BSSY.RECONVERGENT B1, `(.L_x_342) ;  /* 0x00000ff000017945 */ /* 0x000fe20003800200 */
[----:B------:R-:W-:Y:S02]  /*01d0*/  MOV R4, R32 ;  /* 0x0000002000047202 */ /* 0x000fe40000000f00 */
[----:B0-----:R-:W-:-:S13]  /*01e0*/  ISETP.GE.AND P0, PT, R3, UR6, PT ;  /* 0x0000000603007c0c */ /* 0x001fda000bf06270 */
[----:B-1---5:R-:W-:Y:S05]  /*01f0*/  @P0 BRA `(.L_x_343) ;  /* 0x0000000c00ec0947 */ /* 0x022fea0003800000 */
[----:B------:R-:W0:Y:S01]  /*0200*/  LDC.64 R16, c[0x0][0x3a0] ;  /* 0x0000e800ff107b82 */ /* 0x000e220000000a00 */
[----:B------:R-:W2:Y:S01]  /*0210*/  LDG.E R0, desc[UR4][R14.64] ;  /* 0x000000040e007981 */ /* 0x000ea2000c1e1900 */
[----:B------:R-:W2:Y:S06]  /*0220*/  LDCU UR6, c[0x0][0x3b0] ;  /* 0x00007600ff0677ac */ /* 0x000eac0008000800 */
[----:B------:R-:W1:Y:S08]  /*0230*/  LDC.64 R22, c[0x0][0x390] ;  /* 0x0000e400ff167b82 */ /* 0x000e700000000a00 */
[----:B------:R-:W3:Y:S01]  /*0240*/  LDC.64 R28, c[0x0][0x398] ;  /* 0x0000e600ff1c7b82 */ /* 0x000ee20000000a00 */
[----:B0-----:R-:W-:-:S05]  /*0250*/  IMAD.WIDE R16, R32, 0x4, R16 ;  /* 0x0000000420107825 */ /* 0x001fca00078e0210 */
[----:B------:R-:W2:Y:S01]  /*0260*/  LDG.E R5, desc[UR4][R16.64] ;  /* 0x0000000410057981 */ /* 0x000ea2000c1e1900 */
[----:B------:R-:W-:Y:S01]  /*0270*/  MOV R19, R3 ;  /* 0x0000000300137202 */ /* 0x000fe20000000f00 */
[----:B-1----:R-:W-:-:S04]  /*0280*/  IMAD.WIDE R20, R7, 0x4, R22 ;  /* 0x0000000407147825 */ /* 0x002fc800078e0216 */
[----:B-----5:R-:W-:-:S04]  /*0290*/  IMAD.WIDE R22, R2, 0x4, R22 ;  /* 0x0000000402167825 */ /* 0x020fc800078e0216 */
[----:B---3--:R-:W-:-:S04]  /*02a0*/  IMAD.WIDE R24, R7, 0x4, R28 ;  /* 0x0000000407187825 */ /* 0x008fc800078e021c */
[----:B------:R-:W-:-:S04]  /*02b0*/  IMAD.WIDE R26, R2, 0x4, R28 ;  /* 0x00000004021a7825 */ /* 0x000fc800078e021c */
[----:B------:R-:W-:Y:S01]  /*02c0*/  IMAD.WIDE R28, R32, 0x4, R28 ;  /* 0x00000004201c7825 */ /* 0x000fe200078e021c */
[----:B--2---:R-:W-:-:S07]  /*02d0*/  IADD3 R5, PT, PT, -R0, UR6, R5 ;  /* 0x0000000600057c10 */ /* 0x004fce000fffe105 */
.L_x_375:
[----:B------:R-:W0:Y:S02]  /*02e0*/  LDC.64 R6, c[0x0][0x3b8] ;  /* 0x0000ee00ff067b82 */ /* 0x000e240000000a00 */
[----:B0-----:R-:W-:-:S06]  /*02f0*/  IMAD.WIDE R6, R19, 0x4, R6 ;  /* 0x0000000413067825 */ /* 0x001fcc00078e0206 */
[----:B------:R-:W2:Y:S01]  /*0300*/  LDG.E R6, desc[UR4][R6.64] ;  /* 0x0000000406067981 */ /* 0x000ea2000c1e1900 */
[----:B------:R-:W-:Y:S01]  /*0310*/  BSSY.RECONVERGENT B0, `(.L_x_344) ;  /* 0x00000e5000007945 */ /* 0x000fe20003800200 */
[----:B--2---:R-:W-:-:S13]  /*0320*/  ISETP.GE.AND P0, PT, R6, 0x2, PT ;  /* 0x000000020600780c */ /* 0x004fda0003f06270 */
[----:B-1---5:R-:W-:Y:S05]  /*0330*/  @!P0 BRA `(.L_x_345) ;  /* 0x0000000c00888947 */ /* 0x022fea0003800000 */
[----:B------:R-:W0:Y:S02]  /*0340*/  LDC.64 R6, c[0x0][0x388] ;  /* 0x0000e200ff067b82 */ /* 0x000e240000000a00 */
[----:B0-----:R-:W-:-:S06]  /*0350*/  IMAD.WIDE R6, R19, 0x4, R6 ;  /* 0x0000000413067825 */ /* 0x001fcc00078e0206 */
[----:B------:R-:W2:Y:S02]  /*0360*/  LDG.E R6, desc[UR4][R6.64] ;  /* 0x0000000406067981 */ /* 0x000ea4000c1e1900 */
[----:B--2---:R-:W-:-:S13]  /*0370*/  ISETP.NE.AND P0, PT, R6, RZ, PT ;  /* 0x000000ff0600720c */ /* 0x004fda0003f05270 */
[----:B------:R-:W-:Y:S05]  /*0380*/  @!P0 BRA `(.L_x_345) ;  /* 0x0000000c00748947 */ /* 0x000fea0003800000 */
[----:B------:R-:W0:Y:S08]  /*0390*/  LDC.64 R8, c[0x0][0x380] ;  /* 0x0000e000ff087b82 */ /* 0x000e300000000a00 */
[----:B------:R-:W1:Y:S01]  /*03a0*/  LDC.64 R30, c[0x0][0x3a8] ;  /* 0x0000ea00ff1e7b82 */ /* 0x000e620000000a00 */
[----:B0-----:R-:W-:-:S05]  /*03b0*/  IMAD.WIDE R8, R6, 0x4, R8 ;  /* 0x0000000406087825 */ /* 0x001fca00078e0208 */
[----:B------:R0:W5:Y:S01]  /*03c0*/  LDG.E R0, desc[UR4][R8.64] ;  /* 0x0000000408007981 */ /* 0x000162000c1e1900 */
[----:B------:R-:W-:Y:S02]  /*03d0*/  HFMA2 R38, -RZ, RZ, 0, 0 ;  /* 0x00000000ff267431 */ /* 0x000fe400000001ff */
[----:B-1----:R-:W-:-:S07]  /*03e0*/  IMAD.WIDE R30, R19, 0x4, R30 ;  /* 0x00000004131e7825 */ /* 0x002fce00078e021e */
.L_x_374:
[----:B01----:R-:W0:Y:S02]  /*03f0*/  LDC.64 R8, c[0x0][0x3a0] ;  /* 0x0000e800ff087b82 */ /* 0x003e240000000a00 */
[----:B0-----:R-:W-:-:S06]  /*0400*/  IMAD.WIDE R8, R6, 0x4, R8 ;  /* 0x0000000406087825 */ /* 0x001fcc00078e0208 */
[----:B------:R-:W2:Y:S01]  /*0410*/  LDG.E R8, desc[UR4][R8.64] ;  /* 0x0000000408087981 */ /* 0x000ea2000c1e1900 */
[----:B------:R-:W-:Y:S01]  /*0420*/  BSSY.RECONVERGENT B2, `(.L_x_346) ;  /* 0x00000c8000027945 */ /* 0x000fe20003800200 */
[----:B------:R-:W-:Y:S02]  /*0430*/  MOV R33, R6 ;  /* 0x0000000600217202 */ /* 0x000fe40000000f00 */
[----:B-----5:R-:W-:Y:S02]  /*0440*/  MOV R6, R0 ;  /* 0x0000000000067202 */ /* 0x020fe40000000f00 */
[----:B--2---:R-:W-:-:S13]  /*0450*/  ISETP.GT.AND P0, PT, R8, R5, PT ;  /* 0x000000050800720c */ /* 0x004fda0003f04270 */
[----:B------:R-:W-:Y:S05]  /*0460*/  @P0 BRA `(.L_x_347) ;  /* 0x0000000c000c0947 */ /* 0x000fea0003800000 */
[----:B------:R-:W2:Y:S01]  /*0470*/  LDG.E R0, desc[UR4][R30.64] ;  /* 0x000000041e007981 */ /* 0x000ea2000c1e1900 */
[----:B------:R-:W2:Y:S03]  /*0480*/  LDCU UR6, c[0x0][0x3b0] ;  /* 0x00007600ff0677ac */ /* 0x000ea60008000800 */
[----:B------:R-:W3:Y:S01]  /*0490*/  LDG.E R7, desc[UR4][R16.64] ;  /* 0x0000000410077981 */ /* 0x000ee2000c1e1900 */
[----:B--2---:R-:W-:-:S04]  /*04a0*/  IADD3 R0, PT, PT, -R0, UR6, R8 ;  /* 0x0000000600007c10 */ /* 0x004fc8000fffe108 */
[----:B---3--:R-:W-:-:S13]  /*04b0*/  ISETP.GT.AND P0, PT, R7, R0, PT ;  /* 0x000000000700720c */ /* 0x008fda0003f04270 */
[----:B------:R-:W-:Y:S05]  /*04c0*/  @P0 BRA `(.L_x_347) ;  /* 0x0000000800f40947 */ /* 0x000fea0003800000 */
[----:B------:R-:W0:Y:S01]  /*04d0*/  LDC.64 R10, c[0x0][0x398] ;  /* 0x0000e600ff0a7b82 */ /* 0x000e220000000a00 */
[----:B------:R-:W2:Y:S04]  /*04e0*/  LDG.E R41, desc[UR4][R24.64] ;  /* 0x0000000418297981 */ /* 0x000ea8000c1e1900 */
[----:B------:R-:W3:Y:S03]  /*04f0*/  LDG.E R40, desc[UR4][R20.64] ;  /* 0x0000000414287981 */ /* 0x000ee6000c1e1900 */
[----:B------:R-:W1:Y:S01]  /*0500*/  LDC.64 R8, c[0x0][0x390] ;  /* 0x0000e400ff087b82 */ /* 0x000e620000000a00 */
[----:B0-----:R-:W-:-:S06]  /*0510*/  IMAD.WIDE R10, R33, 0x4, R10 ;  /* 0x00000004210a7825 */ /* 0x001fcc00078e020a */
        /* <DEDUP_REMOVED lines=14> */
[----:B-1----:R-:W-:Y:S05]  /*0600*/  CALL.REL.NOINC `($__internal_7_$__cuda_sm20_sqrt_rn_f32_slowpath) ;  /* 0x0000000c00207944 */ /* 0x002fea0003c00000 */
[----:B------:R-:W-:Y:S01]  /*0610*/  MOV R39, R13 ;  /* 0x0000000d00277202 */ /* 0x000fe20000000f00 */
[----:B------:R-:W-:Y:S06]  /*0620*/  BRA `(.L_x_350) ;  /* 0x0000000000107947 */ /* 0x000fec0003800000 */
.L_x_349:
[----:B-1----:R-:W-:Y:S01]  /*0630*/  FMUL.FTZ R39, R12, R7 ;  /* 0x000000070c277220 */ /* 0x002fe20000410000 */
[----:B------:R-:W-:-:S03]  /*0640*/  FMUL.FTZ R7, R7, 0.5 ;  /* 0x3f00000007077820 */ /* 0x000fc60000410000 */
[----:B------:R-:W-:-:S04]  /*0650*/  FFMA R0, -R39, R39, R12 ;  /* 0x0000002727007223 */ /* 0x000fc8000000010c */
[----:B------:R-:W-:-:S07]  /*0660*/  FFMA R39, R0, R7, R39 ;  /* 0x0000000700277223 */ /* 0x000fce0000000027 */
.L_x_350:
[----:B------:R-:W-:Y:S05]  /*0670*/  BSYNC.RECONVERGENT B3 ;  /* 0x0000000000037941 */ /* 0x000fea0003800200 */
.L_x_348:
[----:B------:R-:W2:Y:S04]  /*0680*/  LDG.E R37, desc[UR4][R26.64] ;  /* 0x000000041a257981 */ /* 0x000ea8000c1e1900 */
[----:B------:R-:W3:Y:S01]  /*0690*/  LDG.E R34, desc[UR4][R22.64] ;  /* 0x0000000416227981 */ /* 0x000ee2000c1e1900 */
[----:B------:R-:W-:Y:S01]  /*06a0*/  BSSY.RECONVERGENT B3, `(.L_x_351) ;  /* 0x0000012000037945 */ /* 0x000fe20003800200 */
[----:B--2---:R-:W-:Y:S01]  /*06b0*/  FADD R7, R10, -R37 ;  /* 0x800000250a077221 */ /* 0x004fe20000000000 */
[----:B---3--:R-:W-:-:S03]  /*06c0*/  FADD R0, R9, -R34 ;  /* 0x8000002209007221 */ /* 0x008fc60000000000 */
        /* <DEDUP_REMOVED lines=8> */
[----:B------:R-:W-:Y:S05]  /*0750*/  CALL.REL.NOINC `($__internal_7_$__cuda_sm20_sqrt_rn_f32_slowpath) ;  /* 0x0000000800cc7944 */ /* 0x000fea0003c00000 */
[----:B------:R-:W-:Y:S01]  /*0760*/  MOV R0, R13 ;  /* 0x0000000d00007202 */ /* 0x000fe20000000f00 */
[----:B------:R-:W-:Y:S06]  /*0770*/  BRA `(.L_x_353) ;  /* 0x0000000000107947 */ /* 0x000fec0003800000 */
.L_x_352:
[----:B------:R-:W-:Y:S01]  /*0780*/  FMUL.FTZ R0, R7, R8 ;  /* 0x0000000807007220 */ /* 0x000fe20000410000 */
[----:B------:R-:W-:-:S03]  /*0790*/  FMUL.FTZ R8, R8, 0.5 ;  /* 0x3f00000008087820 */ /* 0x000fc60000410000 */
[----:B------:R-:W-:-:S04]  /*07a0*/  FFMA R7, -R0, R0, R7 ;  /* 0x0000000000077223 */ /* 0x000fc80000000107 */
[----:B------:R-:W-:-:S07]  /*07b0*/  FFMA R0, R7, R8, R0 ;  /* 0x0000000807007223 */ /* 0x000fce0000000000 */
.L_x_353:
[----:B------:R-:W-:Y:S05]  /*07c0*/  BSYNC.RECONVERGENT B3 ;  /* 0x0000000000037941 */ /* 0x000fea0003800200 */
.L_x_351:
[----:B------:R-:W0:Y:S01]  /*07d0*/  LDC.64 R12, c[0x0][0x390] ;  /* 0x0000e400ff0c7b82 */ /* 0x000e220000000a00 */
[----:B------:R-:W2:Y:S01]  /*07e0*/  LDG.E R8, desc[UR4][R28.64] ;  /* 0x000000041c087981 */ /* 0x000ea2000c1e1900 */
[----:B0-----:R-:W-:-:S05]  /*07f0*/  IMAD.WIDE R12, R32, 0x4, R12 ;  /* 0x00000004200c7825 */ /* 0x001fca00078e020c */
[----:B------:R-:W3:Y:S01]  /*0800*/  LDG.E R7, desc[UR4][R12.64] ;  /* 0x000000040c077981 */ /* 0x000ee2000c1e1900 */
[----:B------:R-:W-:Y:S01]  /*0810*/  BSSY.RECONVERGENT B3, `(.L_x_354) ;  /* 0x0000013000037945 */ /* 0x000fe20003800200 */
[----:B------:R-:W-:Y:S01]  /*0820*/  FADD R39, R0, R39 ;  /* 0x0000002700277221 */ /* 0x000fe20000000000 */
[----:B--2---:R-:W-:-:S04]  /*0830*/  FADD R41, R41, -R8 ;  /* 0x8000000829297221 */ /* 0x004fc80000000000 */
[----:B------:R-:W-:Y:S01]  /*0840*/  FMUL R41, R41, R41 ;  /* 0x0000002929297220 */ /* 0x000fe20000400000 */
[----:B---3--:R-:W-:-:S04]  /*0850*/  FADD R40, R40, -R7 ;  /* 0x8000000728287221 */ /* 0x008fc80000000000 */
        /* <DEDUP_REMOVED lines=10> */
.L_x_355:
[----:B------:R-:W-:Y:S01]  /*0900*/  FMUL.FTZ R40, R41, R36 ;  /* 0x0000002429287220 */ /* 0x000fe20000410000 */
[----:B------:R-:W-:-:S03]  /*0910*/  FMUL.FTZ R0, R36, 0.5 ;  /* 0x3f00000024007820 */ /* 0x000fc60000410000 */
[----:B------:R-:W-:-:S04]  /*0920*/  FFMA R11, -R40, R40, R41 ;  /* 0x00000028280b7223 */ /* 0x000fc80000000129 */
[----:B------:R-:W-:-:S07]  /*0930*/  FFMA R40, R11, R0, R40 ;  /* 0x000000000b287223 */ /* 0x000fce0000000028 */
.L_x_356:
[----:B------:R-:W-:Y:S05]  /*0940*/  BSYNC.RECONVERGENT B3 ;  /* 0x0000000000037941 */ /* 0x000fea0003800200 */
.L_x_354:
        /* <DEDUP_REMOVED lines=10> */
[----:B------:R-:W-:Y:S05]  /*09f0*/  CALL.REL.NOINC `($__internal_7_$__cuda_sm20_sqrt_rn_f32_slowpath) ;  /* 0x0000000800247944 */ /* 0x000fea0003c00000 */
[----:B------:R-:W-:Y:S01]  /*0a00*/  MOV R11, R13 ;  /* 0x0000000d000b7202 */ /* 0x000fe20000000f00 */
[----:B------:R-:W-:Y:S06]  /*0a10*/  BRA `(.L_x_359) ;  /* 0x0000000000107947 */ /* 0x000fec0003800000 */
.L_x_358:
[----:B------:R-:W-:Y:S01]  /*0a20*/  FMUL.FTZ R11, R0, R13 ;  /* 0x0000000d000b7220 */ /* 0x000fe20000410000 */
[----:B------:R-:W-:-:S03]  /*0a30*/  FMUL.FTZ R12, R13, 0.5 ;  /* 0x3f0000000d0c7820 */ /* 0x000fc60000410000 */
[----:B------:R-:W-:-:S04]  /*0a40*/  FFMA R0, -R11, R11, R0 ;  /* 0x0000000b0b007223 */ /* 0x000fc80000000100 */
[----:B------:R-:W-:-:S07]  /*0a50*/  FFMA R11, R0, R12, R11 ;  /* 0x0000000c000b7223 */ /* 0x000fce000000000b */
.L_x_359:
[----:B------:R-:W-:Y:S05]  /*0a60*/  BSYNC.RECONVERGENT B3 ;  /* 0x0000000000037941 */ /* 0x000fea0003800200 */
.L_x_357:
[----:B------:R-:W0:Y:S08]  /*0a70*/  LDC.64 R12, c[0x0][0x398] ;  /* 0x0000e600ff0c7b82 */ /* 0x000e300000000a00 */
[----:B------:R-:W1:Y:S01]  /*0a80*/  LDC.64 R34, c[0x0][0x390] ;  /* 0x0000e400ff227b82 */ /* 0x000e620000000a00 */
[----:B0-----:R-:W-:-:S05]  /*0a90*/  IMAD.WIDE R12, R38, 0x4, R12 ;  /* 0x00000004260c7825 */ /* 0x001fca00078e020c */
        /* <DEDUP_REMOVED lines=10> */
[----:B------:R-:W-:Y:S01]  /*0b40*/  ISETP.GT.U32.AND P0, PT, R0, 0x727fffff, PT ;  /* 0x727fffff0000780c */ /* 0x000fe20003f04070 */
[----:B------:R-:W-:-:S04]  /*0b50*/  FADD R34, R11, R40 ;  /* 0x000000280b227221 */ /* 0x000fc80000000000 */
[----:B------:R-:W-:-:S08]  /*0b60*/  FADD R34, R39, -R34 ;  /* 0x8000002227227221 */ /* 0x000fd00000000000 */
[----:B0-----:R-:W-:Y:S05]  /*0b70*/  @!P0 BRA `(.L_x_361) ;  /* 0x0000000000148947 */ /* 0x001fea0003800000 */
[----:B------:R-:W-:Y:S02]  /*0b80*/  MOV R0, R36 ;  /* 0x0000002400007202 */ /* 0x000fe40000000f00 */
[----:B------:R-:W-:-:S07]  /*0b90*/  MOV R12, 0xbb0 ;  /* 0x00000bb0000c7802 */ /* 0x000fce0000000f00 */
[----:B-1----:R-:W-:Y:S05]  /*0ba0*/  CALL.REL.NOINC `($__internal_7_$__cuda_sm20_sqrt_rn_f32_slowpath) ;  /* 0x0000000400b87944 */ /* 0x002fea0003c00000 */
[----:B------:R-:W-:Y:S01]  /*0bb0*/  MOV R39, R13 ;  /* 0x0000000d00277202 */ /* 0x000fe20000000f00 */
[----:B------:R-:W-:Y:S06]  /*0bc0*/  BRA `(.L_x_362) ;  /* 0x0000000000107947 */ /* 0x000fec0003800000 */
.L_x_361:
[----:B-1----:R-:W-:Y:S01]  /*0bd0*/  FMUL.FTZ R39, R36, R35 ;  /* 0x0000002324277220 */ /* 0x002fe20000410000 */
[----:B------:R-:W-:-:S03]  /*0be0*/  FMUL.FTZ R11, R35, 0.5 ;  /* 0x3f000000230b7820 */ /* 0x000fc60000410000 */
[----:B------:R-:W-:-:S04]  /*0bf0*/  FFMA R0, -R39, R39, R36 ;  /* 0x0000002727007223 */ /* 0x000fc80000000124 */
[----:B------:R-:W-:-:S07]  /*0c00*/  FFMA R39, R0, R11, R39 ;  /* 0x0000000b00277223 */ /* 0x000fce0000000027 */
.L_x_362:
[----:B------:R-:W-:Y:S05]  /*0c10*/  BSYNC.RECONVERGENT B3 ;  /* 0x0000000000037941 */ /* 0x000fea0003800200 */
.L_x_360:
[----:B------:R-:W0:Y:S08]  /*0c20*/  LDC.64 R42, c[0x0][0x398] ;  /* 0x0000e600ff2a7b82 */ /* 0x000e300000000a00 */
[----:B------:R-:W1:Y:S01]  /*0c30*/  LDC.64 R12, c[0x0][0x390] ;  /* 0x0000e400ff0c7b82 */ /* 0x000e620000000a00 */
[----:B0-----:R-:W-:-:S05]  /*0c40*/  IMAD.WIDE R42, R6, 0x4, R42 ;  /* 0x00000004062a7825 */ /* 0x001fca00078e022a */
        /* <DEDUP_REMOVED lines=15> */
[----:B------:R-:W-:Y:S05]  /*0d40*/  BRA `(.L_x_365) ;  /* 0x0000000000107947 */ /* 0x000fea0003800000 */
.L_x_364:
[----:B-1----:R-:W-:Y:S01]  /*0d50*/  FMUL.FTZ R13, R8, R7 ;  /* 0x00000007080d7220 */ /* 0x002fe20000410000 */
[----:B------:R-:W-:-:S03]  /*0d60*/  FMUL.FTZ R7, R7, 0.5 ;  /* 0x3f00000007077820 */ /* 0x000fc60000410000 */
[----:B------:R-:W-:-:S04]  /*0d70*/  FFMA R0, -R13, R13, R8 ;  /* 0x0000000d0d007223 */ /* 0x000fc80000000108 */
[----:B------:R-:W-:-:S07]  /*0d80*/  FFMA R13, R0, R7, R13 ;  /* 0x00000007000d7223 */ /* 0x000fce000000000d */
.L_x_365:
[----:B------:R-:W-:Y:S05]  /*0d90*/  BSYNC.RECONVERGENT B3 ;  /* 0x0000000000037941 */ /* 0x000fea0003800200 */
.L_x_363:
        /* <DEDUP_REMOVED lines=14> */
.L_x_367:
[----:B------:R-:W-:Y:S01]  /*0e80*/  FMUL.FTZ R7, R0, R11 ;  /* 0x0000000b00077220 */ /* 0x000fe20000410000 */
[----:B------:R-:W-:-:S03]  /*0e90*/  FMUL.FTZ R8, R11, 0.5 ;  /* 0x3f0000000b087820 */ /* 0x000fc60000410000 */
[----:B------:R-:W-:-:S04]  /*0ea0*/  FFMA R0, -R7, R7, R0 ;  /* 0x0000000707007223 */ /* 0x000fc80000000100 */
[----:B------:R-:W-:-:S07]  /*0eb0*/  FFMA R7, R0, R8, R7 ;  /* 0x0000000800077223 */ /* 0x000fce0000000007 */
.L_x_368:
[----:B------:R-:W-:Y:S05]  /*0ec0*/  BSYNC.RECONVERGENT B3 ;  /* 0x0000000000037941 */ /* 0x000fea0003800200 */
.L_x_366:
        /* <DEDUP_REMOVED lines=11> */
[----:B------:R-:W-:Y:S05]  /*0f80*/  BRA `(.L_x_371) ;  /* 0x0000000000107947 */ /* 0x000fea0003800000 */
.L_x_370:
[----:B------:R-:W-:Y:S01]  /*0f90*/  FMUL.FTZ R13, R0, R9 ;  /* 0x00000009000d7220 */ /* 0x000fe20000410000 */
[----:B------:R-:W-:-:S03]  /*0fa0*/  FMUL.FTZ R8, R9, 0.5 ;  /* 0x3f00000009087820 */ /* 0x000fc60000410000 */
[----:B------:R-:W-:-:S04]  /*0fb0*/  FFMA R0, -R13, R13, R0 ;  /* 0x0000000d0d007223 */ /* 0x000fc80000000100 */
[----:B------:R-:W-:-:S07]  /*0fc0*/  FFMA R13, R0, R8, R13 ;  /* 0x00000008000d7223 */ /* 0x000fce000000000d */
.L_x_371:
[----:B------:R-:W-:Y:S05]  /*0fd0*/  BSYNC.RECONVERGENT B3 ;  /* 0x0000000000037941 */ /* 0x000fea0003800200 */
.L_x_369:
[----:B------:R-:W2:Y:S01]  /*0fe0*/  LDG.E.64 R8, desc[UR4][R44.64+0x18] ;  /* 0x000018042c087981 */ /* 0x000ea2000c1e1b00 */
[----:B------:R-:W-:-:S04]  /*0ff0*/  FADD R0, R13, R7 ;  /* 0x000000070d007221 */ /* 0x000fc80000000000 */
[----:B------:R-:W-:-:S04]  /*1000*/  FADD R35, R39, -R0 ;  /* 0x8000000027237221 */ /* 0x000fc80000000000 */
[----:B------:R-:W-:-:S04]  /*1010*/  FADD R0, R34, R35 ;  /* 0x0000002322007221 */ /* 0x000fc80000000000 */
[----:B------:R-:W-:-:S04]  /*1020*/  FMUL R0, R0, 100 ;  /* 0x42c8000000007820 */ /* 0x000fc80000400000 */
[----:B------:R-:W2:Y:S02]  /*1030*/  F2I.S64.TRUNC R10, R0 ;  /* 0x00000000000a7311 */ /* 0x000ea4000020d900 */
[----:B--2---:R-:W-:-:S04]  /*1040*/  ISETP.GE.U32.AND P0, PT, R10, R8, PT ;  /* 0x000000080a00720c */ /* 0x004fc80003f06070 */
[----:B------:R-:W-:-:S13]  /*1050*/  ISETP.GE.AND.EX P0, PT, R11, R9, PT, P0 ;  /* 0x000000090b00720c */ /* 0x000fda0003f06300 */
[----:B------:R0:W-:Y:S04]  /*1060*/  @!P0 STG.E.64 desc[UR4][R44.64+0x10], R34 ;  /* 0x000010222c008986 */ /* 0x0001e8000c101b04 */
[----:B------:R0:W-:Y:S04]  /*1070*/  @!P0 STG.E.64 desc[UR4][R44.64+0x18], R10 ;  /* 0x0000180a2c008986 */ /* 0x0001e8000c101b04 */
[----:B------:R0:W-:Y:S04]  /*1080*/  @!P0 STG.E.64 desc[UR4][R44.64], R18 ;  /* 0x000000122c008986 */ /* 0x0001e8000c101b04 */
[----:B------:R0:W-:Y:S02]  /*1090*/  @!P0 STG.E.64 desc[UR4][R44.64+0x8], R32 ;  /* 0x000008202c008986 */ /* 0x0001e4000c101b04 */
.L_x_347:
[----:B------:R-:W-:Y:S05]  /*10a0*/  BSYNC.RECONVERGENT B2 ;  /* 0x0000000000027941 */ /* 0x000fea0003800200 */
.L_x_346:
[----:B------:R-:W-:Y:S01]  /*10b0*/  ISETP.NE.AND P0, PT, R6, RZ, PT ;  /* 0x000000ff0600720c */ /* 0x000fe20003f05270 */
[----:B------:R-:W-:Y:S01]  /*10c0*/  BSSY.RECONVERGENT B2, `(.L_x_372) ;  /* 0x0000006000027945 */ /* 0x000fe20003800200 */
[----:B------:R-:W-:-:S11]  /*10d0*/  HFMA2 R0, -RZ, RZ, 0, 0 ;  /* 0x00000000ff007431 */ /* 0x000fd600000001ff */
[----:B------:R-:W-:Y:S05]  /*10e0*/  @!P0 BRA `(.L_x_373) ;  /* 0x00000000000c8947 */ /* 0x000fea0003800000 */
[----:B------:R-:W1:Y:S02]  /*10f0*/  LDC.64 R8, c[0x0][0x380] ;  /* 0x0000e000ff087b82 */ /* 0x000e640000000a00 */
[----:B-1----:R-:W-:-:S05]  /*1100*/  IMAD.WIDE R8, R6, 0x4, R8 ;  /* 0x0000000406087825 */ /* 0x002fca00078e0208 */
[----:B------:R1:W5:Y:S02]  /*1110*/  LDG.E R0, desc[UR4][R8.64] ;  /* 0x0000000408007981 */ /* 0x000364000c1e1900 */
.L_x_373:
[----:B------:R-:W-:Y:S05]  /*1120*/  BSYNC.RECONVERGENT B2 ;  /* 0x0000000000027941 */ /* 0x000fea0003800200 */
.L_x_372:
[----:B------:R-:W-:Y:S02]  /*1130*/  ISETP.NE.AND P0, PT, R6, RZ, PT ;  /* 0x000000ff0600720c */ /* 0x000fe40003f05270 */
[----:B------:R-:W-:-:S11]  /*1140*/  MOV R38, R33 ;  /* 0x0000002100267202 */ /* 0x000fd60000000f00 */
[----:B------:R-:W-:Y:S05]  /*1150*/  @P0 BRA `(.L_x_374) ;  /* 0xfffffff000a40947 */ /* 0x000fea000383ffff */
.L_x_345:
[----:B------:R-:W-:Y:S05]  /*1160*/  BSYNC.RECONVERGENT B0 ;  /* 0x0000000000007941 */ /* 0x000fea0003800200 */
.L_x_344:
[----:B------:R-:W2:Y:S01]  /*1170*/  LDCU UR6, c[0x0][0x3d0] ;  /* 0x00007a00ff0677ac */ /* 0x000ea20008000800 */
[----:B0-----:R-:W-:-:S04]  /*1180*/  IADD3 R19, PT, PT, R19, 0x1, RZ ;  /* 0x0000000113137810 */ /* 0x001fc80007ffe0ff */
[----:B--2---:R-:W-:-:S13]  /*1190*/  ISETP.GE.AND P0, PT, R19, UR6, PT ;  /* 0x0000000613007c0c */ /* 0x004fda000bf06270 */
[----:B------:R-:W-:Y:S05]  /*11a0*/  @!P0 BRA `(.L_x_375) ;  /* 0xfffffff0004c8947 */ /* 0x000fea000383ffff */
.L_x_343:
[----:B------:R-:W-:Y:S05]  /*11b0*/  BSYNC.RECONVERGENT B1 ;  /* 0x0000000000017941 */ /* 0x000fea0003800200 */
.L_x_342:
[----:B------:R-:W0:Y:S02]  /*11c0*/  LDC.64 R6, c[0x0][0x380] ;  /* 0x0000e000ff067b82 */ /* 0x000e240000000a00 */
[----:B0-----:R-:W-:-:S06]  /*11d0*/  IMAD.WIDE R32, R32, 0x4, R6 ;  /* 0x0000000420207825 */ /* 0x001fcc00078e0206 */
[----:B------:R-:W2:Y:S01]  /*11e0*/  LDG.E R32, desc[UR4][R32.64] ;  /* 0x0000000420207981 */ /* 0x000ea2000c1e1900 */
[----:B------:R-:W-:Y:S01]  /*11f0*/  BSSY.RECONVERGENT B0, `(.L_x_376) ;  /* 0x0000005000007945 */ /* 0x000fe20003800200 */
[----:B--2---:R-:W-:-:S13]  /*1200*/  ISETP.NE.AND P0, PT, R32, RZ, PT ;  /* 0x000000ff2000720c */ /* 0x004fda0003f05270 */
[----:B------:R-:W-:Y:S05]  /*1210*/  @!P0 BRA `(.L_x_377) ;  /* 0x0000000000088947 */ /* 0x000fea0003800000 */
[----:B------:R-:W-:-:S05]  /*1220*/  IMAD.WIDE R6, R32, 0x4, R6 ;  /* 0x0000000420067825 */ /* 0x000fca00078e0206 */
[----:B-----5:R0:W5:Y:S02]  /*1230*/  LDG.E R2, desc[UR4][R6.64] ;  /* 0x0000000406027981 */ /* 0x020164000c1e1900 */
.L_x_377:
[----:B------:R-:W-:Y:S05]  /*1240*/  BSYNC.RECONVERGENT B0 ;  /* 0x0000000000007941 */ /* 0x000fea0003800200 */
.L_x_376:
[----:B------:R-:W-:Y:S02]  /*1250*/  ISETP.NE.AND P0, PT, R32, RZ, PT ;  /* 0x000000ff2000720c */ /* 0x000fe40003f05270 */
[----:B0-----:R-:W-:-:S11]  /*1260*/  MOV R7, R4 ;  /* 0x0000000400077202 */ /* 0x001fd60000000f00 */
[----:B------:R-:W-:Y:S05]  /*1270*/  @P0 BRA `(.L_x_378) ;  /* 0xffffffec00cc0947 */ /* 0x000fea000383ffff */
[----:B------:R-:W-:Y:S05]  /*1280*/  EXIT ;  /* 0x000000000000794d */ /* 0x000fea0003800000 */
        .weak           $__internal_7_$__cuda_sm20_sqrt_rn_f32_slowpath
        .type           $__internal_7_$__cuda_sm20_sqrt_rn_f32_slowpath,@function
        .size           $__internal_7_$__cuda_sm20_sqrt_rn_f32_slowpath,(.L_x_388 - $__internal_7_$__cuda_sm20_sqrt_rn_f32_slowpath)
$__internal_7_$__cuda_sm20_sqrt_rn_f32_slowpath:
        /* <DEDUP_REMOVED lines=19> */
.L_x_379:
[----:B------:R-:W-:Y:S01]  /*13c0*/  HFMA2 R43, -RZ, RZ, 0, 0 ;  /* 0x00000000ff2b7431 */ /* 0x000fe200000001ff */
[----:B------:R-:W-:-:S04]  /*13d0*/  MOV R42, R12 ;  /* 0x0000000c002a7202 */ /* 0x000fc80000000f00 */
[----:B------:R-:W-:Y:S05]  /*13e0*/  RET.REL.NODEC R42 `(_Z17inter_swap_kernelPiS_PfS0_S_S_iiS_P9swap_dataS_i) ;  /* 0xffffffec2a047950 */ /* 0x000fea0003c3ffff */
.L_x_380:
        /* <DEDUP_REMOVED lines=9> */
.L_x_388:


//--------------------- .nv.shared.reserved.0     --------------------------
	.section	.nv.shared.reserved.0,"aw",@nobits
	.weak		__nv_reservedSMEM_offset_0_alias
	.size		__nv_reservedSMEM_offset_0_alias, 0, 64
	.other		__nv_reservedSMEM_offset_0_alias,@"STO_CUDA_RESERVED_SHARED STV_DEFAULT"
__nv_reservedSMEM_offset_0_alias:
	.zero		0
	.zero		64


//--------------------- .nv.constant0._Z13or_opt_kernelPiS_S_PfS0_S0_i --------------------------
	.section	.nv.constant0._Z13or_opt_kernelPiS_S_PfS0_S0_i,"a",@progbits
	.sectionflags	@""
	.align	4
.nv.constant0._Z13or_opt_kernelPiS_S_PfS0_S0_i:
	.zero		948


//--------------------- .nv.constant0._Z14two_opt_kernelPiS_S_PfS0_S0_i --------------------------
	.section	.nv.constant0._Z14two_opt_kernelPiS_S_PfS0_S0_i,"a",@progbits
	.sectionflags	@""
	.align	4
.nv.constant0._Z14two_opt_kernelPiS_S_PfS0_S0_i:
	.zero		948


//--------------------- .nv.constant0._Z16three_opt_kernelPiS_S_PfS0_S0_i --------------------------
	.section	.nv.constant0._Z16three_opt_kernelPiS_S_PfS0_S0_i,"a",@progbits
	.sectionflags	@""
	.align	4
.nv.constant0._Z16three_opt_kernelPiS_S_PfS0_S0_i:
	.zero		948


//--------------------- .nv.constant0._Z13init_relocateP13relocate_datai --------------------------
	.section	.nv.constant0._Z13init_relocateP13relocate_datai,"a",@progbits
	.sectionflags	@""
	.align	4
.nv.constant0._Z13init_relocateP13relocate_datai:
	.zero		908


//--------------------- .nv.constant0._Z15relocate_kernelPiS_PfS0_S_S_iiS_P13relocate_dataS_i --------------------------
	.section	.nv.constant0._Z15relocate_kernelPiS_PfS0_S_S_iiS_P13relocate_dataS_i,"a",@progbits
	.sectionflags	@""
	.align	4
.nv.constant0._Z15relocate_kernelPiS_PfS0_S_S_iiS_P13relocate_dataS_i:
	.zero		980


//--------------------- .nv.constant0._Z9init_swapP9swap_datai --------------------------
	.section	.nv.constant0._Z9init_swapP9swap_datai,"a",@progbits
	.sectionflags	@""
	.align	4
.nv.constant0._Z9init_swapP9swap_datai:
	.zero		908


//--------------------- .nv.constant0._Z17inter_swap_kernelPiS_PfS0_S_S_iiS_P9swap_dataS_i --------------------------
	.section	.nv.constant0._Z17inter_swap_kernelPiS_PfS0_S_S_iiS_P9swap_dataS_i,"a",@progbits
	.sectionflags	@""
	.align	4
.nv.constant0._Z17inter_swap_kernelPiS_PfS0_S_S_iiS_P9swap_dataS_i:
	.zero		980


//--------------------- SYMBOLS --------------------------

	.type		.nv.reservedSmem.offset0,@object
	.size		.nv.reservedSmem.offset0,0x4
	.type		malloc,@function
	.type		free,@function
